// auto-generated by cutlass_sweep.gemm — config: {"arch": "sm_100", "cluster_m": 1, "cluster_n": 4, "dtype": "e4m3", "dtype_b": "e4m3", "layout": "nt", "stages": 0, "tile_k": 64, "tile_m": 128, "tile_n": 256}
#include "cutlass/cutlass.h"
#include "cutlass/gemm/collective/collective_builder.hpp"
#include "cutlass/gemm/device/gemm_universal_adapter.h"
#include "cutlass/gemm/kernel/gemm_universal.hpp"
#include "cutlass/epilogue/collective/collective_builder.hpp"

using ElemA = cutlass::float_e4m3_t;
using ElemB = cutlass::float_e4m3_t;
using ElemCD = cutlass::float_e4m3_t;
using Acc  = float;
using TileShape    = cute::Shape<cute::_128, cute::_256, cute::_64>;
using ClusterShape = cute::Shape<cute::_1, cute::_4, cute::_1>;

using CollectiveEpilogue = typename cutlass::epilogue::collective::CollectiveBuilder<
    cutlass::arch::Sm100, cutlass::arch::OpClassTensorOp,
    TileShape, ClusterShape,
    cutlass::epilogue::collective::EpilogueTileAuto,
    Acc, Acc,
    ElemCD, cutlass::layout::RowMajor, 128 / cutlass::sizeof_bits<ElemCD>::value,
    ElemCD, cutlass::layout::RowMajor, 128 / cutlass::sizeof_bits<ElemCD>::value,
    cutlass::epilogue::collective::EpilogueScheduleAuto
  >::CollectiveOp;

using CollectiveMainloop = typename cutlass::gemm::collective::CollectiveBuilder<
    cutlass::arch::Sm100, cutlass::arch::OpClassTensorOp,
    ElemA, cutlass::layout::RowMajor, 128 / cutlass::sizeof_bits<ElemA>::value,
    ElemB, cutlass::layout::ColumnMajor, 128 / cutlass::sizeof_bits<ElemB>::value,
    Acc,
    TileShape, ClusterShape,
    cutlass::gemm::collective::StageCountAutoCarveout<static_cast<int>(sizeof(typename CollectiveEpilogue::SharedStorage))>,
    cutlass::gemm::collective::KernelScheduleAuto
  >::CollectiveOp;

using GemmKernel = cutlass::gemm::kernel::GemmUniversal<
    cute::Shape<int,int,int,int>,
    CollectiveMainloop,
    CollectiveEpilogue
>;
using Gemm = cutlass::gemm::device::GemmUniversalAdapter<GemmKernel>;

// Force the device kernel symbol into the cubin without needing a host main.
auto* _anchor = &cutlass::device_kernel<GemmKernel>;


// ===== COMPILED SASS (sm_100a) =====

	.target	sm_100a

	.elftype	@"ET_EXEC"


//--------------------- .note.nv.tkinfo           --------------------------
	.section	.note.nv.tkinfo,"",@"SHT_NOTE"
	.sectionflags	@"SHF_NOTE_NV_TKINFO"
	.tkinfo
        /*0018*/ 	.word	0x00000002
        /*0030*/ 	.string	""
        /*0030*/ 	.string	"ptxas"
        /*0030*/ 	.string	"Cuda compilation tools, release 13.0, V13.0.88"
        /*0030*/ 	.string	"Build cuda_13.0.r13.0/compiler.36424714_0"
        /*0030*/ 	.string	"-arch sm_100a -m 64 "



//--------------------- .note.nv.cuinfo           --------------------------
	.section	.note.nv.cuinfo,"",@"SHT_NOTE"
	.sectionflags	@"SHF_NOTE_NV_CUINFO"
        /*0018*/ 	.short	0x0002
        /*001a*/ 	.short	0x0064
        /*001c*/ 	.short	0x0082
	.zero		2


//--------------------- .nv.info                  --------------------------
	.section	.nv.info,"",@"SHT_CUDA_INFO"
	.align	4


	//----- nvinfo : EIATTR_REGCOUNT
	.align		4
        /*0000*/ 	.byte	0x04, 0x2f
        /*0002*/ 	.short	(.L_20 - .L_19)
	.align		4
.L_19:
        /*0004*/ 	.word	index@(_ZN7cutlass13device_kernelINS_4gemm6kernel13GemmUniversalIN4cute5tupleIJiiiiEEENS1_10collective13CollectiveMmaINS1_35MainloopSm100TmaUmmaWarpSpecializedILi7ELi2ELi2ENS5_IJNS4_1CILi1EEENSA_ILi4EEESB_EEEEENS5_IJNSA_ILi128EEENSA_ILi256EEENSA_ILi64EEEEEENS_12float_e4m3_tENS5_IJlSB_lEEESJ_SK_NS4_8TiledMMAINS4_8MMA_AtomIJNS4_10MMA_TraitsINS4_19SM100_MMA_F8F6F4_SSEJSJ_SJ_fSF_SG_NS4_17integral_constantINS4_4UMMA5MajorELSR_0EEESS_NSP_INSQ_7ScaleInELST_0EEESU_EEEEEENS4_6LayoutINS5_IJSB_SB_SB_EEENS5_IJNSA_ILi0EEESZ_SZ_EEEEENS5_IJNS4_10UnderscoreES12_S12_EEEEENS4_23SM90_TMA_LOAD_MULTICASTENS4_14ComposedLayoutINS4_7SwizzleILi2ELi4ELi3EEENS4_18smem_ptr_flag_bitsILi8EEENSX_INS5_IJNSA_ILi8EEESH_EEENS5_IJSH_SB_EEEEEEEvNS4_8identityENS4_13SM90_TMA_LOADES1F_vS1G_EENS_8epilogue10collective18CollectiveEpilogueINS1J_23Sm100TmaWarpSpecializedILi4ELi2ELi64ELb0ELb0EEEJSI_NS5_IJNSX_ISF_SB_EENSX_ISH_SB_EEEEESJ_SK_SJ_SK_NS1J_6fusion15FusionCallbacksIS1N_NS1R_17LinearCombinationISJ_fSJ_fLNS_15FloatRoundStyleE2EEESI_S1Q_JEEENS4_5SM1004TMEM4LOAD26SM100_TMEM_LOAD_32dp32b64xES1H_S1F_NS4_39AutoVectorizingCopyWithAssumedAlignmentILi128EEENS4_14SM90_TMA_STOREES1F_S22_S22_EEEvvEEEEvNT_6ParamsE)
        /*0008*/ 	.word	0x000000ce


	//----- nvinfo : EIATTR_FRAME_SIZE
	.align		4
.L_20:
        /*000c*/ 	.byte	0x04, 0x11
        /*000e*/ 	.short	(.L_22 - .L_21)
	.align		4
.L_21:
        /*0010*/ 	.word	index@($__internal_2_$__cuda_sm10x_tcgen05_guardrail_trap_unallocated_columns_being_dealloced)
        /*0014*/ 	.word	0x00000000


	//----- nvinfo : EIATTR_FRAME_SIZE
	.align		4
.L_22:
        /*0018*/ 	.byte	0x04, 0x11
        /*001a*/ 	.short	(.L_24 - .L_23)
	.align		4
.L_23:
        /*001c*/ 	.word	index@($__internal_1_$__cuda_sm10x_tcgen05_guardrail_trap_phase_invalid_during_alloc)
        /*0020*/ 	.word	0x00000000


	//----- nvinfo : EIATTR_FRAME_SIZE
	.align		4
.L_24:
        /*0024*/ 	.byte	0x04, 0x11
        /*0026*/ 	.short	(.L_26 - .L_25)
	.align		4
.L_25:
        /*0028*/ 	.word	index@($__internal_0_$__cuda_sm10x_tcgen05_guardrail_trap_col_being_dealloced_not_returned_by_alloc)
        /*002c*/ 	.word	0x00000000


	//----- nvinfo : EIATTR_FRAME_SIZE
	.align		4
.L_26:
        /*0030*/ 	.byte	0x04, 0x11
        /*0032*/ 	.short	(.L_28 - .L_27)
	.align		4
.L_27:
        /*0034*/ 	.word	index@(_ZN7cutlass13device_kernelINS_4gemm6kernel13GemmUniversalIN4cute5tupleIJiiiiEEENS1_10collective13CollectiveMmaINS1_35MainloopSm100TmaUmmaWarpSpecializedILi7ELi2ELi2ENS5_IJNS4_1CILi1EEENSA_ILi4EEESB_EEEEENS5_IJNSA_ILi128EEENSA_ILi256EEENSA_ILi64EEEEEENS_12float_e4m3_tENS5_IJlSB_lEEESJ_SK_NS4_8TiledMMAINS4_8MMA_AtomIJNS4_10MMA_TraitsINS4_19SM100_MMA_F8F6F4_SSEJSJ_SJ_fSF_SG_NS4_17integral_constantINS4_4UMMA5MajorELSR_0EEESS_NSP_INSQ_7ScaleInELST_0EEESU_EEEEEENS4_6LayoutINS5_IJSB_SB_SB_EEENS5_IJNSA_ILi0EEESZ_SZ_EEEEENS5_IJNS4_10UnderscoreES12_S12_EEEEENS4_23SM90_TMA_LOAD_MULTICASTENS4_14ComposedLayoutINS4_7SwizzleILi2ELi4ELi3EEENS4_18smem_ptr_flag_bitsILi8EEENSX_INS5_IJNSA_ILi8EEESH_EEENS5_IJSH_SB_EEEEEEEvNS4_8identityENS4_13SM90_TMA_LOADES1F_vS1G_EENS_8epilogue10collective18CollectiveEpilogueINS1J_23Sm100TmaWarpSpecializedILi4ELi2ELi64ELb0ELb0EEEJSI_NS5_IJNSX_ISF_SB_EENSX_ISH_SB_EEEEESJ_SK_SJ_SK_NS1J_6fusion15FusionCallbacksIS1N_NS1R_17LinearCombinationISJ_fSJ_fLNS_15FloatRoundStyleE2EEESI_S1Q_JEEENS4_5SM1004TMEM4LOAD26SM100_TMEM_LOAD_32dp32b64xES1H_S1F_NS4_39AutoVectorizingCopyWithAssumedAlignmentILi128EEENS4_14SM90_TMA_STOREES1F_S22_S22_EEEvvEEEEvNT_6ParamsE)
        /*0038*/ 	.word	0x00000000


	//----- nvinfo : EIATTR_MIN_STACK_SIZE
	.align		4
.L_28:
        /*003c*/ 	.byte	0x04, 0x12
        /*003e*/ 	.short	(.L_30 - .L_29)
	.align		4
.L_29:
        /*0040*/ 	.word	index@(_ZN7cutlass13device_kernelINS_4gemm6kernel13GemmUniversalIN4cute5tupleIJiiiiEEENS1_10collective13CollectiveMmaINS1_35MainloopSm100TmaUmmaWarpSpecializedILi7ELi2ELi2ENS5_IJNS4_1CILi1EEENSA_ILi4EEESB_EEEEENS5_IJNSA_ILi128EEENSA_ILi256EEENSA_ILi64EEEEEENS_12float_e4m3_tENS5_IJlSB_lEEESJ_SK_NS4_8TiledMMAINS4_8MMA_AtomIJNS4_10MMA_TraitsINS4_19SM100_MMA_F8F6F4_SSEJSJ_SJ_fSF_SG_NS4_17integral_constantINS4_4UMMA5MajorELSR_0EEESS_NSP_INSQ_7ScaleInELST_0EEESU_EEEEEENS4_6LayoutINS5_IJSB_SB_SB_EEENS5_IJNSA_ILi0EEESZ_SZ_EEEEENS5_IJNS4_10UnderscoreES12_S12_EEEEENS4_23SM90_TMA_LOAD_MULTICASTENS4_14ComposedLayoutINS4_7SwizzleILi2ELi4ELi3EEENS4_18smem_ptr_flag_bitsILi8EEENSX_INS5_IJNSA_ILi8EEESH_EEENS5_IJSH_SB_EEEEEEEvNS4_8identityENS4_13SM90_TMA_LOADES1F_vS1G_EENS_8epilogue10collective18CollectiveEpilogueINS1J_23Sm100TmaWarpSpecializedILi4ELi2ELi64ELb0ELb0EEEJSI_NS5_IJNSX_ISF_SB_EENSX_ISH_SB_EEEEESJ_SK_SJ_SK_NS1J_6fusion15FusionCallbacksIS1N_NS1R_17LinearCombinationISJ_fSJ_fLNS_15FloatRoundStyleE2EEESI_S1Q_JEEENS4_5SM1004TMEM4LOAD26SM100_TMEM_LOAD_32dp32b64xES1H_S1F_NS4_39AutoVectorizingCopyWithAssumedAlignmentILi128EEENS4_14SM90_TMA_STOREES1F_S22_S22_EEEvvEEEEvNT_6ParamsE)
        /*0044*/ 	.word	0x00000000
.L_30:


//--------------------- .nv.compat                --------------------------
	.section	.nv.compat,"",@"SHT_CUDA_COMPAT_INFO"
	.align	4
        /*0000*/ 	.byte	0x02, 0x09, 0x01, 0x00, 0x02, 0x02, 0x02, 0x00, 0x02, 0x05, 0x05, 0x00, 0x03, 0x07, 0x01, 0x01
        /*0010*/ 	.byte	0x02, 0x03, 0x01, 0x00, 0x02, 0x06, 0x01, 0x00, 0x04, 0x0b, 0x08, 0x00, 0x09, 0x00, 0x00, 0x00
        /*0020*/ 	.byte	0x00, 0x00, 0x00, 0x00


//--------------------- .nv.info._ZN7cutlass13device_kernelINS_4gemm6kernel13GemmUniversalIN4cute5tupleIJiiiiEEENS1_10collective13CollectiveMmaINS1_35MainloopSm100TmaUmmaWarpSpecializedILi7ELi2ELi2ENS5_IJNS4_1CILi1EEENSA_ILi4EEESB_EEEEENS5_IJNSA_ILi128EEENSA_ILi256EEENSA_ILi64EEEEEENS_12float_e4m3_tENS5_IJlSB_lEEESJ_SK_NS4_8TiledMMAINS4_8MMA_AtomIJNS4_10MMA_TraitsINS4_19SM100_MMA_F8F6F4_SSEJSJ_SJ_fSF_SG_NS4_17integral_constantINS4_4UMMA5MajorELSR_0EEESS_NSP_INSQ_7ScaleInELST_0EEESU_EEEEEENS4_6LayoutINS5_IJSB_SB_SB_EEENS5_IJNSA_ILi0EEESZ_SZ_EEEEENS5_IJNS4_10UnderscoreES12_S12_EEEEENS4_23SM90_TMA_LOAD_MULTICASTENS4_14ComposedLayoutINS4_7SwizzleILi2ELi4ELi3EEENS4_18smem_ptr_flag_bitsILi8EEENSX_INS5_IJNSA_ILi8EEESH_EEENS5_IJSH_SB_EEEEEEEvNS4_8identityENS4_13SM90_TMA_LOADES1F_vS1G_EENS_8epilogue10collective18CollectiveEpilogueINS1J_23Sm100TmaWarpSpecializedILi4ELi2ELi64ELb0ELb0EEEJSI_NS5_IJNSX_ISF_SB_EENSX_ISH_SB_EEEEESJ_SK_SJ_SK_NS1J_6fusion15FusionCallbacksIS1N_NS1R_17LinearCombinationISJ_fSJ_fLNS_15FloatRoundStyleE2EEESI_S1Q_JEEENS4_5SM1004TMEM4LOAD26SM100_TMEM_LOAD_32dp32b64xES1H_S1F_NS4_39AutoVectorizingCopyWithAssumedAlignmentILi128EEENS4_14SM90_TMA_STOREES1F_S22_S22_EEEvvEEEEvNT_6ParamsE --------------------------
	.section	.nv.info._ZN7cutlass13device_kernelINS_4gemm6kernel13GemmUniversalIN4cute5tupleIJiiiiEEENS1_10collective13CollectiveMmaINS1_35MainloopSm100TmaUmmaWarpSpecializedILi7ELi2ELi2ENS5_IJNS4_1CILi1EEENSA_ILi4EEESB_EEEEENS5_IJNSA_ILi128EEENSA_ILi256EEENSA_ILi64EEEEEENS_12float_e4m3_tENS5_IJlSB_lEEESJ_SK_NS4_8TiledMMAINS4_8MMA_AtomIJNS4_10MMA_TraitsINS4_19SM100_MMA_F8F6F4_SSEJSJ_SJ_fSF_SG_NS4_17integral_constantINS4_4UMMA5MajorELSR_0EEESS_NSP_INSQ_7ScaleInELST_0EEESU_EEEEEENS4_6LayoutINS5_IJSB_SB_SB_EEENS5_IJNSA_ILi0EEESZ_SZ_EEEEENS5_IJNS4_10UnderscoreES12_S12_EEEEENS4_23SM90_TMA_LOAD_MULTICASTENS4_14ComposedLayoutINS4_7SwizzleILi2ELi4ELi3EEENS4_18smem_ptr_flag_bitsILi8EEENSX_INS5_IJNSA_ILi8EEESH_EEENS5_IJSH_SB_EEEEEEEvNS4_8identityENS4_13SM90_TMA_LOADES1F_vS1G_EENS_8epilogue10collective18CollectiveEpilogueINS1J_23Sm100TmaWarpSpecializedILi4ELi2ELi64ELb0ELb0EEEJSI_NS5_IJNSX_ISF_SB_EENSX_ISH_SB_EEEEESJ_SK_SJ_SK_NS1J_6fusion15FusionCallbacksIS1N_NS1R_17LinearCombinationISJ_fSJ_fLNS_15FloatRoundStyleE2EEESI_S1Q_JEEENS4_5SM1004TMEM4LOAD26SM100_TMEM_LOAD_32dp32b64xES1H_S1F_NS4_39AutoVectorizingCopyWithAssumedAlignmentILi128EEENS4_14SM90_TMA_STOREES1F_S22_S22_EEEvvEEEEvNT_6ParamsE,"",@"SHT_CUDA_INFO"
	.sectionflags	@""
	.align	4


	//----- nvinfo : EIATTR_CUDA_API_VERSION
	.align		4
        /*0000*/ 	.byte	0x04, 0x37
        /*0002*/ 	.short	(.L_32 - .L_31)
.L_31:
        /*0004*/ 	.word	0x00000082


	//----- nvinfo : EIATTR_KPARAM_INFO
	.align		4
.L_32:
        /*0008*/ 	.byte	0x04, 0x17
        /*000a*/ 	.short	(.L_34 - .L_33)
.L_33:
        /*000c*/ 	.word	0x00000000
        /*0010*/ 	.short	0x0000
        /*0012*/ 	.short	0x0000
        /*0014*/ 	.byte	0x00, 0xf0, 0x01, 0x20


	//----- nvinfo : EIATTR_AT_ENTRY_FRAGMENTS
	.align		4
.L_34:
        /*0018*/ 	.byte	0x04, 0x4f
        /*001a*/ 	.short	(.L_36 - .L_35)


	//   ....[0]....
.L_35:
        /*001c*/ 	.word	0x00000006


	//----- nvinfo : EIATTR_RESERVED_SMEM_USED
	.align		4
.L_36:
        /*0020*/ 	.byte	0x01, 0x41
	.zero		2


	//----- nvinfo : EIATTR_SPARSE_MMA_MASK
	.align		4
        /*0024*/ 	.byte	0x03, 0x50
        /*0026*/ 	.short	0x0000


	//----- nvinfo : EIATTR_TCGEN05_1CTA_USED
	.align		4
        /*0028*/ 	.byte	0x01, 0x51
	.zero		2


	//----- nvinfo : EIATTR_MAXREG_COUNT
	.align		4
        /*002c*/ 	.byte	0x03, 0x1b
        /*002e*/ 	.short	0x00ff


	//----- nvinfo : EIATTR_NUM_BARRIERS
	.align		4
        /*0030*/ 	.byte	0x02, 0x4c
        /*0032*/ 	.byte	0x07
	.zero		1


	//----- nvinfo : EIATTR_EXTERNS
	.align		4
        /*0034*/ 	.byte	0x04, 0x0f
        /*0036*/ 	.short	(.L_38 - .L_37)


	//   ....[0]....
	.align		4
.L_37:
        /*0038*/ 	.word	index@(__assertfail)


	//----- nvinfo : EIATTR_MERCURY_ISA_VERSION
	.align		4
.L_38:
        /*003c*/ 	.byte	0x03, 0x5f
        /*003e*/ 	.short	0x0101


	//----- nvinfo : EIATTR_INT_WARP_WIDE_INSTR_OFFSETS
	.align		4
        /*0040*/ 	.byte	0x04, 0x31
        /*0042*/ 	.short	(.L_40 - .L_39)


	//   ....[0]....
.L_39:
        /*0044*/ 	.word	0x00003cd0


	//   ....[1]....
        /*0048*/ 	.word	0x00003cf0


	//   ....[2]....
        /*004c*/ 	.word	0x00003d20


	//   ....[3]....
        /*0050*/ 	.word	0x000048a0


	//   ....[4]....
        /*0054*/ 	.word	0x00004910


	//   ....[5]....
        /*0058*/ 	.word	0x000049e0


	//   ....[6]....
        /*005c*/ 	.word	0x00004a60


	//   ....[7]....
        /*0060*/ 	.word	0x00004b50


	//   ....[8]....
        /*0064*/ 	.word	0x00004bd0


	//   ....[9]....
        /*0068*/ 	.word	0x00004cb0


	//   ....[10]....
        /*006c*/ 	.word	0x00004d60


	//----- nvinfo : EIATTR_COOP_GROUP_MASK_REGIDS
	.align		4
.L_40:
        /*0070*/ 	.byte	0x04, 0x29
        /*0072*/ 	.short	(.L_42 - .L_41)


	//   ....[0]....
.L_41:
        /*0074*/ 	.word	0xffffffff


	//   ....[1]....
        /*0078*/ 	.word	0xffffffff


	//   ....[2]....
        /*007c*/ 	.word	0xffffffff


	//   ....[3]....
        /*0080*/ 	.word	0xffffffff


	//   ....[4]....
        /*0084*/ 	.word	0xffffffff


	//   ....[5]....
        /*0088*/ 	.word	0xffffffff


	//   ....[6]....
        /*008c*/ 	.word	0xffffffff


	//   ....[7]....
        /*0090*/ 	.word	0xffffffff


	//   ....[8]....
        /*0094*/ 	.word	0xffffffff


	//   ....[9]....
        /*0098*/ 	.word	0xffffffff


	//   ....[10]....
        /*009c*/ 	.word	0xffffffff


	//   ....[11]....
        /*00a0*/ 	.word	0xffffffff


	//   ....[12]....
        /*00a4*/ 	.word	0xffffffff


	//   ....[13]....
        /*00a8*/ 	.word	0xffffffff


	//----- nvinfo : EIATTR_COOP_GROUP_INSTR_OFFSETS
	.align		4
.L_42:
        /*00ac*/ 	.byte	0x04, 0x28
        /*00ae*/ 	.short	(.L_44 - .L_43)


	//   ....[0]....
.L_43:
        /*00b0*/ 	.word	0x00000080


	//   ....[1]....
        /*00b4*/ 	.word	0x000004f0


	//   ....[2]....
        /*00b8*/ 	.word	0x00000700


	//   ....[3]....
        /*00bc*/ 	.word	0x000008a0


	//   ....[4]....
        /*00c0*/ 	.word	0x000009a0


	//   ....[5]....
        /*00c4*/ 	.word	0x00000b10


	//   ....[6]....
        /*00c8*/ 	.word	0x00000c70


	//   ....[7]....
        /*00cc*/ 	.word	0x00000e20


	//   ....[8]....
        /*00d0*/ 	.word	0x00002090


	//   ....[9]....
        /*00d4*/ 	.word	0x00003120


	//   ....[10]....
        /*00d8*/ 	.word	0x00003330


	//   ....[11]....
        /*00dc*/ 	.word	0x00003360


	//   ....[12]....
        /*00e0*/ 	.word	0x00003bb0


	//   ....[13]....
        /*00e4*/ 	.word	0x00003de0


	//----- nvinfo : EIATTR_VRC_CTA_INIT_COUNT
	.align		4
.L_44:
        /*00e8*/ 	.byte	0x02, 0x4a
        /*00ea*/ 	.byte	0x80
	.zero		1


	//----- nvinfo : EIATTR_SYSCALL_OFFSETS
	.align		4
        /*00ec*/ 	.byte	0x04, 0x46
        /*00ee*/ 	.short	(.L_46 - .L_45)


	//   ....[0]....
.L_45:
        /*00f0*/ 	.word	0x000059e0


	//   ....[1]....
        /*00f4*/ 	.word	0x00005b20


	//   ....[2]....
        /*00f8*/ 	.word	0x000063b0


	//   ....[3]....
        /*00fc*/ 	.word	0x000079d0


	//   ....[4]....
        /*0100*/ 	.word	0x00008f80


	//   ....[5]....
        /*0104*/ 	.word	0x0000a550


	//----- nvinfo : EIATTR_MBARRIER_INSTR_OFFSETS
	.align		4
.L_46:
        /*0108*/ 	.byte	0x04, 0x39
        /*010a*/ 	.short	(.L_48 - .L_47)


	//   ....[0]....
.L_47:
        /*010c*/ 	.word	0x00000610
        /*0110*/ 	.word	0x000000ff
        /*0114*/ 	.word	0x00000000
        /*0118*/ 	.short	0x0100
        /*011a*/ 	.byte	0x04
	.zero		1


	//   ....[1]....
        /*011c*/ 	.word	0x00000620
        /*0120*/ 	.word	0x000000ff
        /*0124*/ 	.word	0x00000038
        /*0128*/ 	.short	0x0100
        /*012a*/ 	.byte	0x04
	.zero		1


	//   ....[2]....
        /*012c*/ 	.word	0x00000630
        /*0130*/ 	.word	0x000000ff
        /*0134*/ 	.word	0x00000008
        /*0138*/ 	.short	0x0100
        /*013a*/ 	.byte	0x04
	.zero		1


	//   ....[3]....
        /*013c*/ 	.word	0x00000640
        /*0140*/ 	.word	0x000000ff
        /*0144*/ 	.word	0x00000040
        /*0148*/ 	.short	0x0100
        /*014a*/ 	.byte	0x04
	.zero		1


	//   ....[4]....
        /*014c*/ 	.word	0x00000650
        /*0150*/ 	.word	0x000000ff
        /*0154*/ 	.word	0x00000010
        /*0158*/ 	.short	0x0100
        /*015a*/ 	.byte	0x04
	.zero		1


	//   ....[5]....
        /*015c*/ 	.word	0x00000660
        /*0160*/ 	.word	0x000000ff
        /*0164*/ 	.word	0x00000048
        /*0168*/ 	.short	0x0100
        /*016a*/ 	.byte	0x04
	.zero		1


	//   ....[6]....
        /*016c*/ 	.word	0x00000670
        /*0170*/ 	.word	0x000000ff
        /*0174*/ 	.word	0x00000018
        /*0178*/ 	.short	0x0100
        /*017a*/ 	.byte	0x04
	.zero		1


	//   ....[7]....
        /*017c*/ 	.word	0x00000680
        /*0180*/ 	.word	0x000000ff
        /*0184*/ 	.word	0x00000050
        /*0188*/ 	.short	0x0100
        /*018a*/ 	.byte	0x04
	.zero		1


	//   ....[8]....
        /*018c*/ 	.word	0x00000690
        /*0190*/ 	.word	0x000000ff
        /*0194*/ 	.word	0x00000020
        /*0198*/ 	.short	0x0100
        /*019a*/ 	.byte	0x04
	.zero		1


	//   ....[9]....
        /*019c*/ 	.word	0x000006a0
        /*01a0*/ 	.word	0x000000ff
        /*01a4*/ 	.word	0x00000058
        /*01a8*/ 	.short	0x0100
        /*01aa*/ 	.byte	0x04
	.zero		1


	//   ....[10]....
        /*01ac*/ 	.word	0x000006b0
        /*01b0*/ 	.word	0x000000ff
        /*01b4*/ 	.word	0x00000028
        /*01b8*/ 	.short	0x0100
        /*01ba*/ 	.byte	0x04
	.zero		1


	//   ....[11]....
        /*01bc*/ 	.word	0x000006c0
        /*01c0*/ 	.word	0x000000ff
        /*01c4*/ 	.word	0x00000060
        /*01c8*/ 	.short	0x0100
        /*01ca*/ 	.byte	0x04
	.zero		1


	//   ....[12]....
        /*01cc*/ 	.word	0x000006d0
        /*01d0*/ 	.word	0x000000ff
        /*01d4*/ 	.word	0x00000030
        /*01d8*/ 	.short	0x0100
        /*01da*/ 	.byte	0x04
	.zero		1


	//   ....[13]....
        /*01dc*/ 	.word	0x000006e0
        /*01e0*/ 	.word	0x000000ff
        /*01e4*/ 	.word	0x00000068
        /*01e8*/ 	.short	0x0100
        /*01ea*/ 	.byte	0x04
	.zero		1


	//   ....[14]....
        /*01ec*/ 	.word	0x00000810
        /*01f0*/ 	.word	0x000000ff
        /*01f4*/ 	.word	0x00000070
        /*01f8*/ 	.short	0x0100
        /*01fa*/ 	.byte	0x04
	.zero		1


	//   ....[15]....
        /*01fc*/ 	.word	0x00000820
        /*0200*/ 	.word	0x000000ff
        /*0204*/ 	.word	0x00000090
        /*0208*/ 	.short	0x0100
        /*020a*/ 	.byte	0x04
	.zero		1


	//   ....[16]....
        /*020c*/ 	.word	0x00000830
        /*0210*/ 	.word	0x000000ff
        /*0214*/ 	.word	0x00000078
        /*0218*/ 	.short	0x0100
        /*021a*/ 	.byte	0x04
	.zero		1


	//   ....[17]....
        /*021c*/ 	.word	0x00000840
        /*0220*/ 	.word	0x000000ff
        /*0224*/ 	.word	0x00000098
        /*0228*/ 	.short	0x0100
        /*022a*/ 	.byte	0x04
	.zero		1


	//   ....[18]....
        /*022c*/ 	.word	0x00000850
        /*0230*/ 	.word	0x000000ff
        /*0234*/ 	.word	0x00000080
        /*0238*/ 	.short	0x0100
        /*023a*/ 	.byte	0x04
	.zero		1


	//   ....[19]....
        /*023c*/ 	.word	0x00000860
        /*0240*/ 	.word	0x000000ff
        /*0244*/ 	.word	0x000000a0
        /*0248*/ 	.short	0x0100
        /*024a*/ 	.byte	0x04
	.zero		1


	//   ....[20]....
        /*024c*/ 	.word	0x00000870
        /*0250*/ 	.word	0x000000ff
        /*0254*/ 	.word	0x00000088
        /*0258*/ 	.short	0x0100
        /*025a*/ 	.byte	0x04
	.zero		1


	//   ....[21]....
        /*025c*/ 	.word	0x00000880
        /*0260*/ 	.word	0x000000ff
        /*0264*/ 	.word	0x000000a8
        /*0268*/ 	.short	0x0100
        /*026a*/ 	.byte	0x04
	.zero		1


	//   ....[22]....
        /*026c*/ 	.word	0x00000970
        /*0270*/ 	.word	0x000000ff
        /*0274*/ 	.word	0x000000b0
        /*0278*/ 	.short	0x0100
        /*027a*/ 	.byte	0x06
	.zero		1


	//   ....[23]....
        /*027c*/ 	.word	0x00000980
        /*0280*/ 	.word	0x000000ff
        /*0284*/ 	.word	0x000000b8
        /*0288*/ 	.short	0x0100
        /*028a*/ 	.byte	0x06
	.zero		1


	//   ....[24]....
        /*028c*/ 	.word	0x00000ac0
        /*0290*/ 	.word	0x000000ff
        /*0294*/ 	.word	0x000000c0
        /*0298*/ 	.short	0x0100
        /*029a*/ 	.byte	0x06
	.zero		1


	//   ....[25]....
        /*029c*/ 	.word	0x00000ad0
        /*02a0*/ 	.word	0x000000ff
        /*02a4*/ 	.word	0x000000d0
        /*02a8*/ 	.short	0x0100
        /*02aa*/ 	.byte	0x06
	.zero		1


	//   ....[26]....
        /*02ac*/ 	.word	0x00000ae0
        /*02b0*/ 	.word	0x000000ff
        /*02b4*/ 	.word	0x000000c8
        /*02b8*/ 	.short	0x0100
        /*02ba*/ 	.byte	0x06
	.zero		1


	//   ....[27]....
        /*02bc*/ 	.word	0x00000af0
        /*02c0*/ 	.word	0x000000ff
        /*02c4*/ 	.word	0x000000d8
        /*02c8*/ 	.short	0x0100
        /*02ca*/ 	.byte	0x06
	.zero		1


	//   ....[28]....
        /*02cc*/ 	.word	0x00000c20
        /*02d0*/ 	.word	0x000000ff
        /*02d4*/ 	.word	0x000000e0
        /*02d8*/ 	.short	0x0100
        /*02da*/ 	.byte	0x04
	.zero		1


	//   ....[29]....
        /*02dc*/ 	.word	0x00000c30
        /*02e0*/ 	.word	0x000000ff
        /*02e4*/ 	.word	0x000000f0
        /*02e8*/ 	.short	0x0100
        /*02ea*/ 	.byte	0x04
	.zero		1


	//   ....[30]....
        /*02ec*/ 	.word	0x00000c40
        /*02f0*/ 	.word	0x000000ff
        /*02f4*/ 	.word	0x000000e8
        /*02f8*/ 	.short	0x0100
        /*02fa*/ 	.byte	0x04
	.zero		1


	//   ....[31]....
        /*02fc*/ 	.word	0x00000c50
        /*0300*/ 	.word	0x000000ff
        /*0304*/ 	.word	0x000000f8
        /*0308*/ 	.short	0x0100
        /*030a*/ 	.byte	0x04
	.zero		1


	//   ....[32]....
        /*030c*/ 	.word	0x00000d40
        /*0310*/ 	.word	0x000000ff
        /*0314*/ 	.word	0x00000100
        /*0318*/ 	.short	0x0100
        /*031a*/ 	.byte	0x04
	.zero		1


	//   ....[33]....
        /*031c*/ 	.word	0x00000d50
        /*0320*/ 	.word	0x000000ff
        /*0324*/ 	.word	0x00000110
        /*0328*/ 	.short	0x0100
        /*032a*/ 	.byte	0x04
	.zero		1


	//   ....[34]....
        /*032c*/ 	.word	0x00000d60
        /*0330*/ 	.word	0x000000ff
        /*0334*/ 	.word	0x00000108
        /*0338*/ 	.short	0x0100
        /*033a*/ 	.byte	0x04
	.zero		1


	//   ....[35]....
        /*033c*/ 	.word	0x00000d70
        /*0340*/ 	.word	0x000000ff
        /*0344*/ 	.word	0x00000118
        /*0348*/ 	.short	0x0100
        /*034a*/ 	.byte	0x04
	.zero		1


	//   ....[36]....
        /*034c*/ 	.word	0x00001940
        /*0350*/ 	.word	0x00000000
        /*0354*/ 	.word	0x00000110
        /*0358*/ 	.short	0x010a
        /*035a*/ 	.byte	0xff
	.zero		1


	//   ....[37]....
        /*035c*/ 	.word	0x00001960
        /*0360*/ 	.word	0x00000000
        /*0364*/ 	.word	0x00000100
        /*0368*/ 	.short	0x0101
        /*036a*/ 	.byte	0xff
	.zero		1


	//   ....[38]....
        /*036c*/ 	.word	0x00001a20
        /*0370*/ 	.word	0x000000ff
        /*0374*/ 	.word	0x00000038
        /*0378*/ 	.short	0x010a
        /*037a*/ 	.byte	0x04
	.zero		1


	//   ....[39]....
        /*037c*/ 	.word	0x00001aa0
        /*0380*/ 	.word	0x000000ff
        /*0384*/ 	.word	0x00000038
        /*0388*/ 	.short	0x010a
        /*038a*/ 	.byte	0x21
	.zero		1


	//   ....[40]....
        /*038c*/ 	.word	0x00001c30
        /*0390*/ 	.word	0x000000ff
        /*0394*/ 	.word	0x00000038
        /*0398*/ 	.short	0x010a
        /*039a*/ 	.byte	0x08
	.zero		1


	//   ....[41]....
        /*039c*/ 	.word	0x00001d50
        /*03a0*/ 	.word	0x000000ff
        /*03a4*/ 	.word	0x000000b8
        /*03a8*/ 	.short	0x0101
        /*03aa*/ 	.byte	0x07
	.zero		1


	//   ....[42]....
        /*03ac*/ 	.word	0x00001d70
        /*03b0*/ 	.word	0x000000ff
        /*03b4*/ 	.word	0x00000038
        /*03b8*/ 	.short	0x010a
        /*03ba*/ 	.byte	0x04
	.zero		1


	//   ....[43]....
        /*03bc*/ 	.word	0x00001df0
        /*03c0*/ 	.word	0x000000ff
        /*03c4*/ 	.word	0x00000038
        /*03c8*/ 	.short	0x010a
        /*03ca*/ 	.byte	0x11
	.zero		1


	//   ....[44]....
        /*03cc*/ 	.word	0x00001f80
        /*03d0*/ 	.word	0x000000ff
        /*03d4*/ 	.word	0x00000038
        /*03d8*/ 	.short	0x010a
        /*03da*/ 	.byte	0x06
	.zero		1


	//   ....[45]....
        /*03dc*/ 	.word	0x000020c0
        /*03e0*/ 	.word	0x00000003
        /*03e4*/ 	.word	0x000000c0
        /*03e8*/ 	.short	0x010a
        /*03ea*/ 	.byte	0xff
	.zero		1


	//   ....[46]....
        /*03ec*/ 	.word	0x00002210
        /*03f0*/ 	.word	0x00000000
        /*03f4*/ 	.word	0x00000000
        /*03f8*/ 	.short	0x0101
        /*03fa*/ 	.byte	0xff
	.zero		1


	//   ....[47]....
        /*03fc*/ 	.word	0x000027c0
        /*0400*/ 	.word	0x000000ff
        /*0404*/ 	.word	0x00000000
        /*0408*/ 	.short	0x010a
        /*040a*/ 	.byte	0x04
	.zero		1


	//   ....[48]....
        /*040c*/ 	.word	0x00002850
        /*0410*/ 	.word	0x000000ff
        /*0414*/ 	.word	0x00000000
        /*0418*/ 	.short	0x010a
        /*041a*/ 	.byte	0x05
	.zero		1


	//   ....[49]....
        /*041c*/ 	.word	0x000028e0
        /*0420*/ 	.word	0x000000ff
        /*0424*/ 	.word	0x00000000
        /*0428*/ 	.short	0x010a
        /*042a*/ 	.byte	0x05
	.zero		1


	//   ....[50]....
        /*042c*/ 	.word	0x00002970
        /*0430*/ 	.word	0x000000ff
        /*0434*/ 	.word	0x00000000
        /*0438*/ 	.short	0x010a
        /*043a*/ 	.byte	0x05
	.zero		1


	//   ....[51]....
        /*043c*/ 	.word	0x00002a00
        /*0440*/ 	.word	0x000000ff
        /*0444*/ 	.word	0x00000000
        /*0448*/ 	.short	0x010a
        /*044a*/ 	.byte	0x05
	.zero		1


	//   ....[52]....
        /*044c*/ 	.word	0x00002a90
        /*0450*/ 	.word	0x000000ff
        /*0454*/ 	.word	0x00000000
        /*0458*/ 	.short	0x010a
        /*045a*/ 	.byte	0x05
	.zero		1


	//   ....[53]....
        /*045c*/ 	.word	0x00002b30
        /*0460*/ 	.word	0x00000000
        /*0464*/ 	.word	0x00000000
        /*0468*/ 	.short	0x010a
        /*046a*/ 	.byte	0xff
	.zero		1


	//   ....[54]....
        /*046c*/ 	.word	0x00002c70
        /*0470*/ 	.word	0x00000002
        /*0474*/ 	.word	0x00000100
        /*0478*/ 	.short	0x010a
        /*047a*/ 	.byte	0xff
	.zero		1


	//   ....[55]....
        /*047c*/ 	.word	0x00002cd0
        /*0480*/ 	.word	0x00000004
        /*0484*/ 	.word	0x00000000
        /*0488*/ 	.short	0x0101
        /*048a*/ 	.byte	0xff
	.zero		1


	//   ....[56]....
        /*048c*/ 	.word	0x00002cf0
        /*0490*/ 	.word	0x000000ff
        /*0494*/ 	.word	0x000000d0
        /*0498*/ 	.short	0x010a
        /*049a*/ 	.byte	0x04
	.zero		1


	//   ....[57]....
        /*049c*/ 	.word	0x00002e10
        /*04a0*/ 	.word	0x00000002
        /*04a4*/ 	.word	0x000000c0
        /*04a8*/ 	.short	0x010a
        /*04aa*/ 	.byte	0xff
	.zero		1


	//   ....[58]....
        /*04ac*/ 	.word	0x00002f20
        /*04b0*/ 	.word	0x00000002
        /*04b4*/ 	.word	0x00000000
        /*04b8*/ 	.short	0x0101
        /*04ba*/ 	.byte	0xff
	.zero		1


	//   ....[59]....
        /*04bc*/ 	.word	0x00002fb0
        /*04c0*/ 	.word	0x000000ff
        /*04c4*/ 	.word	0x000000d0
        /*04c8*/ 	.short	0x0106
        /*04ca*/ 	.byte	0x04
	.zero		1


	//   ....[60]....
        /*04cc*/ 	.word	0x00002fd0
        /*04d0*/ 	.word	0x000000ff
        /*04d4*/ 	.word	0x000000d0
        /*04d8*/ 	.short	0x010a
        /*04da*/ 	.byte	0x04
	.zero		1


	//   ....[61]....
        /*04dc*/ 	.word	0x00003060
        /*04e0*/ 	.word	0x000000ff
        /*04e4*/ 	.word	0x000000d0
        /*04e8*/ 	.short	0x0106
        /*04ea*/ 	.byte	0x07
	.zero		1


	//   ....[62]....
        /*04ec*/ 	.word	0x000030a0
        /*04f0*/ 	.word	0x00000000
        /*04f4*/ 	.word	0x000000d0
        /*04f8*/ 	.short	0x010a
        /*04fa*/ 	.byte	0xff
	.zero		1


	//   ....[63]....
        /*04fc*/ 	.word	0x000035c0
        /*0500*/ 	.word	0x00000000
        /*0504*/ 	.word	0x000000c0
        /*0508*/ 	.short	0x010a
        /*050a*/ 	.byte	0xff
	.zero		1


	//   ....[64]....
        /*050c*/ 	.word	0x000036d0
        /*0510*/ 	.word	0x00000003
        /*0514*/ 	.word	0x00000000
        /*0518*/ 	.short	0x0101
        /*051a*/ 	.byte	0xff
	.zero		1


	//   ....[65]....
        /*051c*/ 	.word	0x000036e0
        /*0520*/ 	.word	0x000000ff
        /*0524*/ 	.word	0x00000000
        /*0528*/ 	.short	0x010a
        /*052a*/ 	.byte	0x04
	.zero		1


	//   ....[66]....
        /*052c*/ 	.word	0x00003700
        /*0530*/ 	.word	0x000000ff
        /*0534*/ 	.word	0x000000f0
        /*0538*/ 	.short	0x010a
        /*053a*/ 	.byte	0x16
	.zero		1


	//   ....[67]....
        /*053c*/ 	.word	0x000037d0
        /*0540*/ 	.word	0x000000ff
        /*0544*/ 	.word	0x00000000
        /*0548*/ 	.short	0x010a
        /*054a*/ 	.byte	0x05
	.zero		1


	//   ....[68]....
        /*054c*/ 	.word	0x00003910
        /*0550*/ 	.word	0x000000ff
        /*0554*/ 	.word	0x00000000
        /*0558*/ 	.short	0x010a
        /*055a*/ 	.byte	0x04
	.zero		1


	//   ....[69]....
        /*055c*/ 	.word	0x00003b00
        /*0560*/ 	.word	0x000000ff
        /*0564*/ 	.word	0x00000000
        /*0568*/ 	.short	0x010a
        /*056a*/ 	.byte	0x04
	.zero		1


	//   ....[70]....
        /*056c*/ 	.word	0x00003b90
        /*0570*/ 	.word	0x000000ff
        /*0574*/ 	.word	0x00000000
        /*0578*/ 	.short	0x010a
        /*057a*/ 	.byte	0x04
	.zero		1


	//   ....[71]....
        /*057c*/ 	.word	0x000040a0
        /*0580*/ 	.word	0x0000000c
        /*0584*/ 	.word	0x000000c0
        /*0588*/ 	.short	0x010a
        /*058a*/ 	.byte	0xff
	.zero		1


	//   ....[72]....
        /*058c*/ 	.word	0x00004210
        /*0590*/ 	.word	0x00000000
        /*0594*/ 	.word	0x00000000
        /*0598*/ 	.short	0x0101
        /*059a*/ 	.byte	0xff
	.zero		1


	//   ....[73]....
        /*059c*/ 	.word	0x000046a0
        /*05a0*/ 	.word	0x000000ff
        /*05a4*/ 	.word	0x000000b8
        /*05a8*/ 	.short	0x010a
        /*05aa*/ 	.byte	0x15
	.zero		1


	//   ....[74]....
        /*05ac*/ 	.word	0x00004820
        /*05b0*/ 	.word	0x000000ff
        /*05b4*/ 	.word	0x00000090
        /*05b8*/ 	.short	0x010a
        /*05ba*/ 	.byte	0x15
	.zero		1


	//   ....[75]....
        /*05bc*/ 	.word	0x00004990
        /*05c0*/ 	.word	0x000000ff
        /*05c4*/ 	.word	0x00000070
        /*05c8*/ 	.short	0x010b
        /*05ca*/ 	.byte	0x15
	.zero		1


	//   ....[76]....
        /*05cc*/ 	.word	0x000049a0
        /*05d0*/ 	.word	0x000000ff
        /*05d4*/ 	.word	0x00000000
        /*05d8*/ 	.short	0x0101
        /*05da*/ 	.byte	0x28
	.zero		1


	//   ....[77]....
        /*05dc*/ 	.word	0x000049b0
        /*05e0*/ 	.word	0x000000ff
        /*05e4*/ 	.word	0x00000098
        /*05e8*/ 	.short	0x010a
        /*05ea*/ 	.byte	0x15
	.zero		1


	//   ....[78]....
        /*05ec*/ 	.word	0x00004b00
        /*05f0*/ 	.word	0x000000ff
        /*05f4*/ 	.word	0x00000078
        /*05f8*/ 	.short	0x010b
        /*05fa*/ 	.byte	0x15
	.zero		1


	//   ....[79]....
        /*05fc*/ 	.word	0x00004b10
        /*0600*/ 	.word	0x000000ff
        /*0604*/ 	.word	0x00000000
        /*0608*/ 	.short	0x0101
        /*060a*/ 	.byte	0x27
	.zero		1


	//   ....[80]....
        /*060c*/ 	.word	0x00004b20
        /*0610*/ 	.word	0x000000ff
        /*0614*/ 	.word	0x000000a0
        /*0618*/ 	.short	0x010a
        /*061a*/ 	.byte	0x15
	.zero		1


	//   ....[81]....
        /*061c*/ 	.word	0x00004c60
        /*0620*/ 	.word	0x000000ff
        /*0624*/ 	.word	0x00000080
        /*0628*/ 	.short	0x010b
        /*062a*/ 	.byte	0x15
	.zero		1


	//   ....[82]....
        /*062c*/ 	.word	0x00004c70
        /*0630*/ 	.word	0x000000ff
        /*0634*/ 	.word	0x00000000
        /*0638*/ 	.short	0x0101
        /*063a*/ 	.byte	0x26
	.zero		1


	//   ....[83]....
        /*063c*/ 	.word	0x00004c80
        /*0640*/ 	.word	0x000000ff
        /*0644*/ 	.word	0x000000a8
        /*0648*/ 	.short	0x010a
        /*064a*/ 	.byte	0x15
	.zero		1


	//   ....[84]....
        /*064c*/ 	.word	0x00004e70
        /*0650*/ 	.word	0x000000ff
        /*0654*/ 	.word	0x00000088
        /*0658*/ 	.short	0x010b
        /*065a*/ 	.byte	0x15
	.zero		1


	//   ....[85]....
        /*065c*/ 	.word	0x00004e80
        /*0660*/ 	.word	0x000000ff
        /*0664*/ 	.word	0x00000000
        /*0668*/ 	.short	0x0101
        /*066a*/ 	.byte	0x25
	.zero		1


	//   ....[86]....
        /*066c*/ 	.word	0x00004eb0
        /*0670*/ 	.word	0x000000ff
        /*0674*/ 	.word	0x00000090
        /*0678*/ 	.short	0x010a
        /*067a*/ 	.byte	0x15
	.zero		1


	//   ....[87]....
        /*067c*/ 	.word	0x00004ed0
        /*0680*/ 	.word	0x000000ff
        /*0684*/ 	.word	0x00000098
        /*0688*/ 	.short	0x010a
        /*068a*/ 	.byte	0x15
	.zero		1


	//   ....[88]....
        /*068c*/ 	.word	0x00004ef0
        /*0690*/ 	.word	0x000000ff
        /*0694*/ 	.word	0x000000a0
        /*0698*/ 	.short	0x010a
        /*069a*/ 	.byte	0x15
	.zero		1


	//   ....[89]....
        /*069c*/ 	.word	0x00004f30
        /*06a0*/ 	.word	0x00000000
        /*06a4*/ 	.word	0x000000a8
        /*06a8*/ 	.short	0x010a
        /*06aa*/ 	.byte	0xff
	.zero		1


	//   ....[90]....
        /*06ac*/ 	.word	0x00005270
        /*06b0*/ 	.word	0x00000003
        /*06b4*/ 	.word	0x000000c0
        /*06b8*/ 	.short	0x010a
        /*06ba*/ 	.byte	0xff
	.zero		1


	//   ....[91]....
        /*06bc*/ 	.word	0x000053f0
        /*06c0*/ 	.word	0x00000000
        /*06c4*/ 	.word	0x00000000
        /*06c8*/ 	.short	0x0101
        /*06ca*/ 	.byte	0xff
	.zero		1


	//   ....[92]....
        /*06cc*/ 	.word	0x00005f50
        /*06d0*/ 	.word	0x00000003
        /*06d4*/ 	.word	0x00000070
        /*06d8*/ 	.short	0x010a
        /*06da*/ 	.byte	0xff
	.zero		1


	//   ....[93]....
        /*06dc*/ 	.word	0x00005f90
        /*06e0*/ 	.word	0x000000b1
        /*06e4*/ 	.word	0x000000e0
        /*06e8*/ 	.short	0x010a
        /*06ea*/ 	.byte	0xff
	.zero		1


	//   ....[94]....
        /*06ec*/ 	.word	0x000060d0
        /*06f0*/ 	.word	0x00000003
        /*06f4*/ 	.word	0x00000070
        /*06f8*/ 	.short	0x010a
        /*06fa*/ 	.byte	0xff
	.zero		1


	//   ....[95]....
        /*06fc*/ 	.word	0x00006200
        /*0700*/ 	.word	0x00000000
        /*0704*/ 	.word	0x00000000
        /*0708*/ 	.short	0x0101
        /*070a*/ 	.byte	0xff
	.zero		1


	//   ....[96]....
        /*070c*/ 	.word	0x00006280
        /*0710*/ 	.word	0x000000b1
        /*0714*/ 	.word	0x000000e0
        /*0718*/ 	.short	0x010a
        /*071a*/ 	.byte	0xff
	.zero		1


	//   ....[97]....
        /*071c*/ 	.word	0x00007630
        /*0720*/ 	.word	0x000000be
        /*0724*/ 	.word	0x00000070
        /*0728*/ 	.short	0x010a
        /*072a*/ 	.byte	0xff
	.zero		1


	//   ....[98]....
        /*072c*/ 	.word	0x00007710
        /*0730*/ 	.word	0x000000be
        /*0734*/ 	.word	0x00000070
        /*0738*/ 	.short	0x010a
        /*073a*/ 	.byte	0xff
	.zero		1


	//   ....[99]....
        /*073c*/ 	.word	0x00007840
        /*0740*/ 	.word	0x00000000
        /*0744*/ 	.word	0x00000000
        /*0748*/ 	.short	0x0101
        /*074a*/ 	.byte	0xff
	.zero		1


	//   ....[100]....
        /*074c*/ 	.word	0x00008be0
        /*0750*/ 	.word	0x00000000
        /*0754*/ 	.word	0x00000070
        /*0758*/ 	.short	0x010a
        /*075a*/ 	.byte	0xff
	.zero		1


	//   ....[101]....
        /*075c*/ 	.word	0x00008cc0
        /*0760*/ 	.word	0x00000000
        /*0764*/ 	.word	0x00000070
        /*0768*/ 	.short	0x010a
        /*076a*/ 	.byte	0xff
	.zero		1


	//   ....[102]....
        /*076c*/ 	.word	0x00008e10
        /*0770*/ 	.word	0x00000002
        /*0774*/ 	.word	0x00000000
        /*0778*/ 	.short	0x0101
        /*077a*/ 	.byte	0xff
	.zero		1


	//   ....[103]....
        /*077c*/ 	.word	0x0000a1c0
        /*0780*/ 	.word	0x00000000
        /*0784*/ 	.word	0x00000070
        /*0788*/ 	.short	0x010a
        /*078a*/ 	.byte	0xff
	.zero		1


	//   ....[104]....
        /*078c*/ 	.word	0x0000a2a0
        /*0790*/ 	.word	0x00000000
        /*0794*/ 	.word	0x00000070
        /*0798*/ 	.short	0x010a
        /*079a*/ 	.byte	0xff
	.zero		1


	//   ....[105]....
        /*079c*/ 	.word	0x0000a3f0
        /*07a0*/ 	.word	0x00000002
        /*07a4*/ 	.word	0x00000000
        /*07a8*/ 	.short	0x0101
        /*07aa*/ 	.byte	0xff
	.zero		1


	//   ....[106]....
        /*07ac*/ 	.word	0x0000a9f0
        /*07b0*/ 	.word	0x000000ff
        /*07b4*/ 	.word	0x00000000
        /*07b8*/ 	.short	0x0101
        /*07ba*/ 	.byte	0x04
	.zero		1


	//   ....[107]....
        /*07bc*/ 	.word	0x0000b880
        /*07c0*/ 	.word	0x00000000
        /*07c4*/ 	.word	0x00000110
        /*07c8*/ 	.short	0x010a
        /*07ca*/ 	.byte	0xff
	.zero		1


	//   ....[108]....
        /*07cc*/ 	.word	0x0000b8e0
        /*07d0*/ 	.word	0x00000000
        /*07d4*/ 	.word	0x00000038
        /*07d8*/ 	.short	0x010a
        /*07da*/ 	.byte	0xff
	.zero		1


	//   ....[109]....
        /*07dc*/ 	.word	0x0000b940
        /*07e0*/ 	.word	0x00000000
        /*07e4*/ 	.word	0x00000038
        /*07e8*/ 	.short	0x010a
        /*07ea*/ 	.byte	0xff
	.zero		1


	//   ....[110]....
        /*07ec*/ 	.word	0x0000b990
        /*07f0*/ 	.word	0x00000003
        /*07f4*/ 	.word	0x000000c0
        /*07f8*/ 	.short	0x010a
        /*07fa*/ 	.byte	0xff
	.zero		1


	//   ....[111]....
        /*07fc*/ 	.word	0x0000b9f0
        /*0800*/ 	.word	0x00000000
        /*0804*/ 	.word	0x00000000
        /*0808*/ 	.short	0x010a
        /*080a*/ 	.byte	0xff
	.zero		1


	//   ....[112]....
        /*080c*/ 	.word	0x0000ba50
        /*0810*/ 	.word	0x00000000
        /*0814*/ 	.word	0x00000000
        /*0818*/ 	.short	0x010a
        /*081a*/ 	.byte	0xff
	.zero		1


	//   ....[113]....
        /*081c*/ 	.word	0x0000bab0
        /*0820*/ 	.word	0x00000000
        /*0824*/ 	.word	0x00000000
        /*0828*/ 	.short	0x010a
        /*082a*/ 	.byte	0xff
	.zero		1


	//   ....[114]....
        /*082c*/ 	.word	0x0000bb10
        /*0830*/ 	.word	0x00000000
        /*0834*/ 	.word	0x00000000
        /*0838*/ 	.short	0x010a
        /*083a*/ 	.byte	0xff
	.zero		1


	//   ....[115]....
        /*083c*/ 	.word	0x0000bb70
        /*0840*/ 	.word	0x00000000
        /*0844*/ 	.word	0x00000000
        /*0848*/ 	.short	0x010a
        /*084a*/ 	.byte	0xff
	.zero		1


	//   ....[116]....
        /*084c*/ 	.word	0x0000bbd0
        /*0850*/ 	.word	0x00000000
        /*0854*/ 	.word	0x00000000
        /*0858*/ 	.short	0x010a
        /*085a*/ 	.byte	0xff
	.zero		1


	//   ....[117]....
        /*085c*/ 	.word	0x0000bc20
        /*0860*/ 	.word	0x00000002
        /*0864*/ 	.word	0x00000100
        /*0868*/ 	.short	0x010a
        /*086a*/ 	.byte	0xff
	.zero		1


	//   ....[118]....
        /*086c*/ 	.word	0x0000bc80
        /*0870*/ 	.word	0x00000002
        /*0874*/ 	.word	0x000000d0
        /*0878*/ 	.short	0x010a
        /*087a*/ 	.byte	0xff
	.zero		1


	//   ....[119]....
        /*087c*/ 	.word	0x0000bcd0
        /*0880*/ 	.word	0x00000002
        /*0884*/ 	.word	0x000000c0
        /*0888*/ 	.short	0x010a
        /*088a*/ 	.byte	0xff
	.zero		1


	//   ....[120]....
        /*088c*/ 	.word	0x0000bd30
        /*0890*/ 	.word	0x00000000
        /*0894*/ 	.word	0x000000d0
        /*0898*/ 	.short	0x010a
        /*089a*/ 	.byte	0xff
	.zero		1


	//   ....[121]....
        /*089c*/ 	.word	0x0000bd80
        /*08a0*/ 	.word	0x00000000
        /*08a4*/ 	.word	0x000000c0
        /*08a8*/ 	.short	0x010a
        /*08aa*/ 	.byte	0xff
	.zero		1


	//   ....[122]....
        /*08ac*/ 	.word	0x0000bde0
        /*08b0*/ 	.word	0x00000003
        /*08b4*/ 	.word	0x000000f0
        /*08b8*/ 	.short	0x010a
        /*08ba*/ 	.byte	0xff
	.zero		1


	//   ....[123]....
        /*08bc*/ 	.word	0x0000be40
        /*08c0*/ 	.word	0x00000000
        /*08c4*/ 	.word	0x00000000
        /*08c8*/ 	.short	0x010a
        /*08ca*/ 	.byte	0xff
	.zero		1


	//   ....[124]....
        /*08cc*/ 	.word	0x0000bea0
        /*08d0*/ 	.word	0x00000000
        /*08d4*/ 	.word	0x00000000
        /*08d8*/ 	.short	0x010a
        /*08da*/ 	.byte	0xff
	.zero		1


	//   ....[125]....
        /*08dc*/ 	.word	0x0000bf00
        /*08e0*/ 	.word	0x00000000
        /*08e4*/ 	.word	0x00000000
        /*08e8*/ 	.short	0x010a
        /*08ea*/ 	.byte	0xff
	.zero		1


	//   ....[126]....
        /*08ec*/ 	.word	0x0000bf50
        /*08f0*/ 	.word	0x0000000c
        /*08f4*/ 	.word	0x000000c0
        /*08f8*/ 	.short	0x010a
        /*08fa*/ 	.byte	0xff
	.zero		1


	//   ....[127]....
        /*08fc*/ 	.word	0x0000bfb0
        /*0900*/ 	.word	0x00000000
        /*0904*/ 	.word	0x000000b8
        /*0908*/ 	.short	0x010a
        /*090a*/ 	.byte	0xff
	.zero		1


	//   ....[128]....
        /*090c*/ 	.word	0x0000c010
        /*0910*/ 	.word	0x00000000
        /*0914*/ 	.word	0x00000090
        /*0918*/ 	.short	0x010a
        /*091a*/ 	.byte	0xff
	.zero		1


	//   ....[129]....
        /*091c*/ 	.word	0x0000c070
        /*0920*/ 	.word	0x00000000
        /*0924*/ 	.word	0x00000098
        /*0928*/ 	.short	0x010a
        /*092a*/ 	.byte	0xff
	.zero		1


	//   ....[130]....
        /*092c*/ 	.word	0x0000c0d0
        /*0930*/ 	.word	0x00000000
        /*0934*/ 	.word	0x000000a0
        /*0938*/ 	.short	0x010a
        /*093a*/ 	.byte	0xff
	.zero		1


	//   ....[131]....
        /*093c*/ 	.word	0x0000c130
        /*0940*/ 	.word	0x00000000
        /*0944*/ 	.word	0x000000a8
        /*0948*/ 	.short	0x010a
        /*094a*/ 	.byte	0xff
	.zero		1


	//   ....[132]....
        /*094c*/ 	.word	0x0000c190
        /*0950*/ 	.word	0x00000000
        /*0954*/ 	.word	0x00000090
        /*0958*/ 	.short	0x010a
        /*095a*/ 	.byte	0xff
	.zero		1


	//   ....[133]....
        /*095c*/ 	.word	0x0000c1f0
        /*0960*/ 	.word	0x00000000
        /*0964*/ 	.word	0x00000098
        /*0968*/ 	.short	0x010a
        /*096a*/ 	.byte	0xff
	.zero		1


	//   ....[134]....
        /*096c*/ 	.word	0x0000c250
        /*0970*/ 	.word	0x00000000
        /*0974*/ 	.word	0x000000a0
        /*0978*/ 	.short	0x010a
        /*097a*/ 	.byte	0xff
	.zero		1


	//   ....[135]....
        /*097c*/ 	.word	0x0000c2a0
        /*0980*/ 	.word	0x00000003
        /*0984*/ 	.word	0x000000c0
        /*0988*/ 	.short	0x010a
        /*098a*/ 	.byte	0xff
	.zero		1


	//   ....[136]....
        /*098c*/ 	.word	0x0000c2f0
        /*0990*/ 	.word	0x00000003
        /*0994*/ 	.word	0x00000070
        /*0998*/ 	.short	0x010a
        /*099a*/ 	.byte	0xff
	.zero		1


	//   ....[137]....
        /*099c*/ 	.word	0x0000c340
        /*09a0*/ 	.word	0x000000b1
        /*09a4*/ 	.word	0x000000e0
        /*09a8*/ 	.short	0x010a
        /*09aa*/ 	.byte	0xff
	.zero		1


	//   ....[138]....
        /*09ac*/ 	.word	0x0000c390
        /*09b0*/ 	.word	0x000000be
        /*09b4*/ 	.word	0x00000070
        /*09b8*/ 	.short	0x010a
        /*09ba*/ 	.byte	0xff
	.zero		1


	//   ....[139]....
        /*09bc*/ 	.word	0x0000c3e0
        /*09c0*/ 	.word	0x00000000
        /*09c4*/ 	.word	0x00000070
        /*09c8*/ 	.short	0x010a
        /*09ca*/ 	.byte	0xff
	.zero		1


	//   ....[140]....
        /*09cc*/ 	.word	0x0000c430
        /*09d0*/ 	.word	0x00000000
        /*09d4*/ 	.word	0x00000070
        /*09d8*/ 	.short	0x010a
        /*09da*/ 	.byte	0xff
	.zero		1


	//----- nvinfo : EIATTR_NUM_MBARRIERS
	.align		4
.L_48:
        /*09dc*/ 	.byte	0x03, 0x38
        /*09de*/ 	.short	0x0024


	//----- nvinfo : EIATTR_EXIT_INSTR_OFFSETS
	.align		4
        /*09e0*/ 	.byte	0x04, 0x1c
        /*09e2*/ 	.short	(.L_50 - .L_49)


	//   ....[0]....
.L_49:
        /*09e4*/ 	.word	0x00002b60


	//   ....[1]....
        /*09e8*/ 	.word	0x00003070


	//   ....[2]....
        /*09ec*/ 	.word	0x000030d0


	//   ....[3]....
        /*09f0*/ 	.word	0x00003df0


	//   ....[4]....
        /*09f4*/ 	.word	0x00004f60


	//   ....[5]....
        /*09f8*/ 	.word	0x00004fa0


	//   ....[6]....
        /*09fc*/ 	.word	0x0000b870


	//----- nvinfo : EIATTR_MAX_THREADS
	.align		4
.L_50:
        /*0a00*/ 	.byte	0x04, 0x05
        /*0a02*/ 	.short	(.L_52 - .L_51)
.L_51:
        /*0a04*/ 	.word	0x00000100
        /*0a08*/ 	.word	0x00000001
        /*0a0c*/ 	.word	0x00000001


	//----- nvinfo : EIATTR_CRS_STACK_SIZE
	.align		4
.L_52:
        /*0a10*/ 	.byte	0x04, 0x1e
        /*0a12*/ 	.short	(.L_54 - .L_53)
.L_53:
        /*0a14*/ 	.word	0x00000000


	//----- nvinfo : EIATTR_CBANK_PARAM_SIZE
	.align		4
.L_54:
        /*0a18*/ 	.byte	0x03, 0x19
        /*0a1a*/ 	.short	0x0800


	//----- nvinfo : EIATTR_PARAM_CBANK
	.align		4
        /*0a1c*/ 	.byte	0x04, 0x0a
        /*0a1e*/ 	.short	(.L_56 - .L_55)
	.align		4
.L_55:
        /*0a20*/ 	.word	index@(.nv.constant0._ZN7cutlass13device_kernelINS_4gemm6kernel13GemmUniversalIN4cute5tupleIJiiiiEEENS1_10collective13CollectiveMmaINS1_35MainloopSm100TmaUmmaWarpSpecializedILi7ELi2ELi2ENS5_IJNS4_1CILi1EEENSA_ILi4EEESB_EEEEENS5_IJNSA_ILi128EEENSA_ILi256EEENSA_ILi64EEEEEENS_12float_e4m3_tENS5_IJlSB_lEEESJ_SK_NS4_8TiledMMAINS4_8MMA_AtomIJNS4_10MMA_TraitsINS4_19SM100_MMA_F8F6F4_SSEJSJ_SJ_fSF_SG_NS4_17integral_constantINS4_4UMMA5MajorELSR_0EEESS_NSP_INSQ_7ScaleInELST_0EEESU_EEEEEENS4_6LayoutINS5_IJSB_SB_SB_EEENS5_IJNSA_ILi0EEESZ_SZ_EEEEENS5_IJNS4_10UnderscoreES12_S12_EEEEENS4_23SM90_TMA_LOAD_MULTICASTENS4_14ComposedLayoutINS4_7SwizzleILi2ELi4ELi3EEENS4_18smem_ptr_flag_bitsILi8EEENSX_INS5_IJNSA_ILi8EEESH_EEENS5_IJSH_SB_EEEEEEEvNS4_8identityENS4_13SM90_TMA_LOADES1F_vS1G_EENS_8epilogue10collective18CollectiveEpilogueINS1J_23Sm100TmaWarpSpecializedILi4ELi2ELi64ELb0ELb0EEEJSI_NS5_IJNSX_ISF_SB_EENSX_ISH_SB_EEEEESJ_SK_SJ_SK_NS1J_6fusion15FusionCallbacksIS1N_NS1R_17LinearCombinationISJ_fSJ_fLNS_15FloatRoundStyleE2EEESI_S1Q_JEEENS4_5SM1004TMEM4LOAD26SM100_TMEM_LOAD_32dp32b64xES1H_S1F_NS4_39AutoVectorizingCopyWithAssumedAlignmentILi128EEENS4_14SM90_TMA_STOREES1F_S22_S22_EEEvvEEEEvNT_6ParamsE)
        /*0a24*/ 	.short	0x0380
        /*0a26*/ 	.short	0x0800


	//----- nvinfo : EIATTR_SW_WAR
	.align		4
.L_56:
        /*0a28*/ 	.byte	0x04, 0x36
        /*0a2a*/ 	.short	(.L_58 - .L_57)
.L_57:
        /*0a2c*/ 	.word	0x00000008
.L_58:


//--------------------- .nv.callgraph             --------------------------
	.section	.nv.callgraph,"",@"SHT_CUDA_CALLGRAPH"
	.align	4
	.sectionentsize	8
	.align		4
        /*0000*/ 	.word	0x00000000
	.align		4
        /*0004*/ 	.word	0xffffffff
	.align		4
        /*0008*/ 	.word	index@(_ZN7cutlass13device_kernelINS_4gemm6kernel13GemmUniversalIN4cute5tupleIJiiiiEEENS1_10collective13CollectiveMmaINS1_35MainloopSm100TmaUmmaWarpSpecializedILi7ELi2ELi2ENS5_IJNS4_1CILi1EEENSA_ILi4EEESB_EEEEENS5_IJNSA_ILi128EEENSA_ILi256EEENSA_ILi64EEEEEENS_12float_e4m3_tENS5_IJlSB_lEEESJ_SK_NS4_8TiledMMAINS4_8MMA_AtomIJNS4_10MMA_TraitsINS4_19SM100_MMA_F8F6F4_SSEJSJ_SJ_fSF_SG_NS4_17integral_constantINS4_4UMMA5MajorELSR_0EEESS_NSP_INSQ_7ScaleInELST_0EEESU_EEEEEENS4_6LayoutINS5_IJSB_SB_SB_EEENS5_IJNSA_ILi0EEESZ_SZ_EEEEENS5_IJNS4_10UnderscoreES12_S12_EEEEENS4_23SM90_TMA_LOAD_MULTICASTENS4_14ComposedLayoutINS4_7SwizzleILi2ELi4ELi3EEENS4_18smem_ptr_flag_bitsILi8EEENSX_INS5_IJNSA_ILi8EEESH_EEENS5_IJSH_SB_EEEEEEEvNS4_8identityENS4_13SM90_TMA_LOADES1F_vS1G_EENS_8epilogue10collective18CollectiveEpilogueINS1J_23Sm100TmaWarpSpecializedILi4ELi2ELi64ELb0ELb0EEEJSI_NS5_IJNSX_ISF_SB_EENSX_ISH_SB_EEEEESJ_SK_SJ_SK_NS1J_6fusion15FusionCallbacksIS1N_NS1R_17LinearCombinationISJ_fSJ_fLNS_15FloatRoundStyleE2EEESI_S1Q_JEEENS4_5SM1004TMEM4LOAD26SM100_TMEM_LOAD_32dp32b64xES1H_S1F_NS4_39AutoVectorizingCopyWithAssumedAlignmentILi128EEENS4_14SM90_TMA_STOREES1F_S22_S22_EEEvvEEEEvNT_6ParamsE)
	.align		4
        /*000c*/ 	.word	index@(__assertfail)
	.align		4
        /*0010*/ 	.word	0x00000000
	.align		4
        /*0014*/ 	.word	0xfffffffe
	.align		4
        /*0018*/ 	.word	0x00000000
	.align		4
        /*001c*/ 	.word	0xfffffffd
	.align		4
        /*0020*/ 	.word	0x00000000
	.align		4
        /*0024*/ 	.word	0xfffffffc


//--------------------- .nv.constant4             --------------------------
	.section	.nv.constant4,"a",@progbits
	.align	8
	.align		8
.nv.constant4:
        /*0000*/ 	.dword	__assertfail
	.align		8
        /*0008*/ 	.dword	__unnamed_1
	.align		8
        /*0010*/ 	.dword	__unnamed_2
	.align		8
        /*0018*/ 	.dword	__unnamed_3
	.align		8
        /*0020*/ 	.dword	_ZN40_INTERNAL_0f4ae373_4_k_cu_5abf58ab_311314cuda3std3__45__cpo5beginE
	.align		8
        /*0028*/ 	.dword	_ZN40_INTERNAL_0f4ae373_4_k_cu_5abf58ab_311314cuda3std3__45__cpo3endE
	.align		8
        /*0030*/ 	.dword	_ZN40_INTERNAL_0f4ae373_4_k_cu_5abf58ab_311314cuda3std3__45__cpo6cbeginE
	.align		8
        /*0038*/ 	.dword	_ZN40_INTERNAL_0f4ae373_4_k_cu_5abf58ab_311314cuda3std3__45__cpo4cendE
	.align		8
        /*0040*/ 	.dword	_ZN40_INTERNAL_0f4ae373_4_k_cu_5abf58ab_311314cuda3std3__442_GLOBAL__N__0f4ae373_4_k_cu_5abf58ab_311316ignoreE
	.align		8
        /*0048*/ 	.dword	_ZN40_INTERNAL_0f4ae373_4_k_cu_5abf58ab_311314cuda3std3__419piecewise_constructE
	.align		8
        /*0050*/ 	.dword	_ZN40_INTERNAL_0f4ae373_4_k_cu_5abf58ab_311314cuda3std3__48in_placeE
	.align		8
        /*0058*/ 	.dword	_ZN40_INTERNAL_0f4ae373_4_k_cu_5abf58ab_311314cuda3std6ranges3__45__cpo4swapE
	.align		8
        /*0060*/ 	.dword	_ZN40_INTERNAL_0f4ae373_4_k_cu_5abf58ab_311314cuda3std6ranges3__45__cpo9iter_moveE
	.align		8
        /*0068*/ 	.dword	_ZN40_INTERNAL_0f4ae373_4_k_cu_5abf58ab_311314cute7productE
	.align		8
        /*0070*/ 	.dword	_ZN40_INTERNAL_0f4ae373_4_k_cu_5abf58ab_311314cute1_E
	.align		8
        /*0078*/ 	.dword	$str$25
	.align		8
        /*0080*/ 	.dword	$str$26
	.align		8
        /*0088*/ 	.dword	$str$27
	.align		8
        /*0090*/ 	.dword	$str$28


//--------------------- .text._ZN7cutlass13device_kernelINS_4gemm6kernel13GemmUniversalIN4cute5tupleIJiiiiEEENS1_10collective13CollectiveMmaINS1_35MainloopSm100TmaUmmaWarpSpecializedILi7ELi2ELi2ENS5_IJNS4_1CILi1EEENSA_ILi4EEESB_EEEEENS5_IJNSA_ILi128EEENSA_ILi256EEENSA_ILi64EEEEEENS_12float_e4m3_tENS5_IJlSB_lEEESJ_SK_NS4_8TiledMMAINS4_8MMA_AtomIJNS4_10MMA_TraitsINS4_19SM100_MMA_F8F6F4_SSEJSJ_SJ_fSF_SG_NS4_17integral_constantINS4_4UMMA5MajorELSR_0EEESS_NSP_INSQ_7ScaleInELST_0EEESU_EEEEEENS4_6LayoutINS5_IJSB_SB_SB_EEENS5_IJNSA_ILi0EEESZ_SZ_EEEEENS5_IJNS4_10UnderscoreES12_S12_EEEEENS4_23SM90_TMA_LOAD_MULTICASTENS4_14ComposedLayoutINS4_7SwizzleILi2ELi4ELi3EEENS4_18smem_ptr_flag_bitsILi8EEENSX_INS5_IJNSA_ILi8EEESH_EEENS5_IJSH_SB_EEEEEEEvNS4_8identityENS4_13SM90_TMA_LOADES1F_vS1G_EENS_8epilogue10collective18CollectiveEpilogueINS1J_23Sm100TmaWarpSpecializedILi4ELi2ELi64ELb0ELb0EEEJSI_NS5_IJNSX_ISF_SB_EENSX_ISH_SB_EEEEESJ_SK_SJ_SK_NS1J_6fusion15FusionCallbacksIS1N_NS1R_17LinearCombinationISJ_fSJ_fLNS_15FloatRoundStyleE2EEESI_S1Q_JEEENS4_5SM1004TMEM4LOAD26SM100_TMEM_LOAD_32dp32b64xES1H_S1F_NS4_39AutoVectorizingCopyWithAssumedAlignmentILi128EEENS4_14SM90_TMA_STOREES1F_S22_S22_EEEvvEEEEvNT_6ParamsE --------------------------
	.section	.text._ZN7cutlass13device_kernelINS_4gemm6kernel13GemmUniversalIN4cute5tupleIJiiiiEEENS1_10collective13CollectiveMmaINS1_35MainloopSm100TmaUmmaWarpSpecializedILi7ELi2ELi2ENS5_IJNS4_1CILi1EEENSA_ILi4EEESB_EEEEENS5_IJNSA_ILi128EEENSA_ILi256EEENSA_ILi64EEEEEENS_12float_e4m3_tENS5_IJlSB_lEEESJ_SK_NS4_8TiledMMAINS4_8MMA_AtomIJNS4_10MMA_TraitsINS4_19SM100_MMA_F8F6F4_SSEJSJ_SJ_fSF_SG_NS4_17integral_constantINS4_4UMMA5MajorELSR_0EEESS_NSP_INSQ_7ScaleInELST_0EEESU_EEEEEENS4_6LayoutINS5_IJSB_SB_SB_EEENS5_IJNSA_ILi0EEESZ_SZ_EEEEENS5_IJNS4_10UnderscoreES12_S12_EEEEENS4_23SM90_TMA_LOAD_MULTICASTENS4_14ComposedLayoutINS4_7SwizzleILi2ELi4ELi3EEENS4_18smem_ptr_flag_bitsILi8EEENSX_INS5_IJNSA_ILi8EEESH_EEENS5_IJSH_SB_EEEEEEEvNS4_8identityENS4_13SM90_TMA_LOADES1F_vS1G_EENS_8epilogue10collective18CollectiveEpilogueINS1J_23Sm100TmaWarpSpecializedILi4ELi2ELi64ELb0ELb0EEEJSI_NS5_IJNSX_ISF_SB_EENSX_ISH_SB_EEEEESJ_SK_SJ_SK_NS1J_6fusion15FusionCallbacksIS1N_NS1R_17LinearCombinationISJ_fSJ_fLNS_15FloatRoundStyleE2EEESI_S1Q_JEEENS4_5SM1004TMEM4LOAD26SM100_TMEM_LOAD_32dp32b64xES1H_S1F_NS4_39AutoVectorizingCopyWithAssumedAlignmentILi128EEENS4_14SM90_TMA_STOREES1F_S22_S22_EEEvvEEEEvNT_6ParamsE,"ax",@progbits
	.align	128
.text._ZN7cutlass13device_kernelINS_4gemm6kernel13GemmUniversalIN4cute5tupleIJiiiiEEENS1_10collective13CollectiveMmaINS1_35MainloopSm100TmaUmmaWarpSpecializedILi7ELi2ELi2ENS5_IJNS4_1CILi1EEENSA_ILi4EEESB_EEEEENS5_IJNSA_ILi128EEENSA_ILi256EEENSA_ILi64EEEEEENS_12float_e4m3_tENS5_IJlSB_lEEESJ_SK_NS4_8TiledMMAINS4_8MMA_AtomIJNS4_10MMA_TraitsINS4_19SM100_MMA_F8F6F4_SSEJSJ_SJ_fSF_SG_NS4_17integral_constantINS4_4UMMA5MajorELSR_0EEESS_NSP_INSQ_7ScaleInELST_0EEESU_EEEEEENS4_6LayoutINS5_IJSB_SB_SB_EEENS5_IJNSA_ILi0EEESZ_SZ_EEEEENS5_IJNS4_10UnderscoreES12_S12_EEEEENS4_23SM90_TMA_LOAD_MULTICASTENS4_14ComposedLayoutINS4_7SwizzleILi2ELi4ELi3EEENS4_18smem_ptr_flag_bitsILi8EEENSX_INS5_IJNSA_ILi8EEESH_EEENS5_IJSH_SB_EEEEEEEvNS4_8identityENS4_13SM90_TMA_LOADES1F_vS1G_EENS_8epilogue10collective18CollectiveEpilogueINS1J_23Sm100TmaWarpSpecializedILi4ELi2ELi64ELb0ELb0EEEJSI_NS5_IJNSX_ISF_SB_EENSX_ISH_SB_EEEEESJ_SK_SJ_SK_NS1J_6fusion15FusionCallbacksIS1N_NS1R_17LinearCombinationISJ_fSJ_fLNS_15FloatRoundStyleE2EEESI_S1Q_JEEENS4_5SM1004TMEM4LOAD26SM100_TMEM_LOAD_32dp32b64xES1H_S1F_NS4_39AutoVectorizingCopyWithAssumedAlignmentILi128EEENS4_14SM90_TMA_STOREES1F_S22_S22_EEEvvEEEEvNT_6ParamsE:
        .type           _ZN7cutlass13device_kernelINS_4gemm6kernel13GemmUniversalIN4cute5tupleIJiiiiEEENS1_10collective13CollectiveMmaINS1_35MainloopSm100TmaUmmaWarpSpecializedILi7ELi2ELi2ENS5_IJNS4_1CILi1EEENSA_ILi4EEESB_EEEEENS5_IJNSA_ILi128EEENSA_ILi256EEENSA_ILi64EEEEEENS_12float_e4m3_tENS5_IJlSB_lEEESJ_SK_NS4_8TiledMMAINS4_8MMA_AtomIJNS4_10MMA_TraitsINS4_19SM100_MMA_F8F6F4_SSEJSJ_SJ_fSF_SG_NS4_17integral_constantINS4_4UMMA5MajorELSR_0EEESS_NSP_INSQ_7ScaleInELST_0EEESU_EEEEEENS4_6LayoutINS5_IJSB_SB_SB_EEENS5_IJNSA_ILi0EEESZ_SZ_EEEEENS5_IJNS4_10UnderscoreES12_S12_EEEEENS4_23SM90_TMA_LOAD_MULTICASTENS4_14ComposedLayoutINS4_7SwizzleILi2ELi4ELi3EEENS4_18smem_ptr_flag_bitsILi8EEENSX_INS5_IJNSA_ILi8EEESH_EEENS5_IJSH_SB_EEEEEEEvNS4_8identityENS4_13SM90_TMA_LOADES1F_vS1G_EENS_8epilogue10collective18CollectiveEpilogueINS1J_23Sm100TmaWarpSpecializedILi4ELi2ELi64ELb0ELb0EEEJSI_NS5_IJNSX_ISF_SB_EENSX_ISH_SB_EEEEESJ_SK_SJ_SK_NS1J_6fusion15FusionCallbacksIS1N_NS1R_17LinearCombinationISJ_fSJ_fLNS_15FloatRoundStyleE2EEESI_S1Q_JEEENS4_5SM1004TMEM4LOAD26SM100_TMEM_LOAD_32dp32b64xES1H_S1F_NS4_39AutoVectorizingCopyWithAssumedAlignmentILi128EEENS4_14SM90_TMA_STOREES1F_S22_S22_EEEvvEEEEvNT_6ParamsE,@function
        .size           _ZN7cutlass13device_kernelINS_4gemm6kernel13GemmUniversalIN4cute5tupleIJiiiiEEENS1_10collective13CollectiveMmaINS1_35MainloopSm100TmaUmmaWarpSpecializedILi7ELi2ELi2ENS5_IJNS4_1CILi1EEENSA_ILi4EEESB_EEEEENS5_IJNSA_ILi128EEENSA_ILi256EEENSA_ILi64EEEEEENS_12float_e4m3_tENS5_IJlSB_lEEESJ_SK_NS4_8TiledMMAINS4_8MMA_AtomIJNS4_10MMA_TraitsINS4_19SM100_MMA_F8F6F4_SSEJSJ_SJ_fSF_SG_NS4_17integral_constantINS4_4UMMA5MajorELSR_0EEESS_NSP_INSQ_7ScaleInELST_0EEESU_EEEEEENS4_6LayoutINS5_IJSB_SB_SB_EEENS5_IJNSA_ILi0EEESZ_SZ_EEEEENS5_IJNS4_10UnderscoreES12_S12_EEEEENS4_23SM90_TMA_LOAD_MULTICASTENS4_14ComposedLayoutINS4_7SwizzleILi2ELi4ELi3EEENS4_18smem_ptr_flag_bitsILi8EEENSX_INS5_IJNSA_ILi8EEESH_EEENS5_IJSH_SB_EEEEEEEvNS4_8identityENS4_13SM90_TMA_LOADES1F_vS1G_EENS_8epilogue10collective18CollectiveEpilogueINS1J_23Sm100TmaWarpSpecializedILi4ELi2ELi64ELb0ELb0EEEJSI_NS5_IJNSX_ISF_SB_EENSX_ISH_SB_EEEEESJ_SK_SJ_SK_NS1J_6fusion15FusionCallbacksIS1N_NS1R_17LinearCombinationISJ_fSJ_fLNS_15FloatRoundStyleE2EEESI_S1Q_JEEENS4_5SM1004TMEM4LOAD26SM100_TMEM_LOAD_32dp32b64xES1H_S1F_NS4_39AutoVectorizingCopyWithAssumedAlignmentILi128EEENS4_14SM90_TMA_STOREES1F_S22_S22_EEEvvEEEEvNT_6ParamsE,(.L_x_183 - _ZN7cutlass13device_kernelINS_4gemm6kernel13GemmUniversalIN4cute5tupleIJiiiiEEENS1_10collective13CollectiveMmaINS1_35MainloopSm100TmaUmmaWarpSpecializedILi7ELi2ELi2ENS5_IJNS4_1CILi1EEENSA_ILi4EEESB_EEEEENS5_IJNSA_ILi128EEENSA_ILi256EEENSA_ILi64EEEEEENS_12float_e4m3_tENS5_IJlSB_lEEESJ_SK_NS4_8TiledMMAINS4_8MMA_AtomIJNS4_10MMA_TraitsINS4_19SM100_MMA_F8F6F4_SSEJSJ_SJ_fSF_SG_NS4_17integral_constantINS4_4UMMA5MajorELSR_0EEESS_NSP_INSQ_7ScaleInELST_0EEESU_EEEEEENS4_6LayoutINS5_IJSB_SB_SB_EEENS5_IJNSA_ILi0EEESZ_SZ_EEEEENS5_IJNS4_10UnderscoreES12_S12_EEEEENS4_23SM90_TMA_LOAD_MULTICASTENS4_14ComposedLayoutINS4_7SwizzleILi2ELi4ELi3EEENS4_18smem_ptr_flag_bitsILi8EEENSX_INS5_IJNSA_ILi8EEESH_EEENS5_IJSH_SB_EEEEEEEvNS4_8identityENS4_13SM90_TMA_LOADES1F_vS1G_EENS_8epilogue10collective18CollectiveEpilogueINS1J_23Sm100TmaWarpSpecializedILi4ELi2ELi64ELb0ELb0EEEJSI_NS5_IJNSX_ISF_SB_EENSX_ISH_SB_EEEEESJ_SK_SJ_SK_NS1J_6fusion15FusionCallbacksIS1N_NS1R_17LinearCombinationISJ_fSJ_fLNS_15FloatRoundStyleE2EEESI_S1Q_JEEENS4_5SM1004TMEM4LOAD26SM100_TMEM_LOAD_32dp32b64xES1H_S1F_NS4_39AutoVectorizingCopyWithAssumedAlignmentILi128EEENS4_14SM90_TMA_STOREES1F_S22_S22_EEEvvEEEEvNT_6ParamsE)
        .other          _ZN7cutlass13device_kernelINS_4gemm6kernel13GemmUniversalIN4cute5tupleIJiiiiEEENS1_10collective13CollectiveMmaINS1_35MainloopSm100TmaUmmaWarpSpecializedILi7ELi2ELi2ENS5_IJNS4_1CILi1EEENSA_ILi4EEESB_EEEEENS5_IJNSA_ILi128EEENSA_ILi256EEENSA_ILi64EEEEEENS_12float_e4m3_tENS5_IJlSB_lEEESJ_SK_NS4_8TiledMMAINS4_8MMA_AtomIJNS4_10MMA_TraitsINS4_19SM100_MMA_F8F6F4_SSEJSJ_SJ_fSF_SG_NS4_17integral_constantINS4_4UMMA5MajorELSR_0EEESS_NSP_INSQ_7ScaleInELST_0EEESU_EEEEEENS4_6LayoutINS5_IJSB_SB_SB_EEENS5_IJNSA_ILi0EEESZ_SZ_EEEEENS5_IJNS4_10UnderscoreES12_S12_EEEEENS4_23SM90_TMA_LOAD_MULTICASTENS4_14ComposedLayoutINS4_7SwizzleILi2ELi4ELi3EEENS4_18smem_ptr_flag_bitsILi8EEENSX_INS5_IJNSA_ILi8EEESH_EEENS5_IJSH_SB_EEEEEEEvNS4_8identityENS4_13SM90_TMA_LOADES1F_vS1G_EENS_8epilogue10collective18CollectiveEpilogueINS1J_23Sm100TmaWarpSpecializedILi4ELi2ELi64ELb0ELb0EEEJSI_NS5_IJNSX_ISF_SB_EENSX_ISH_SB_EEEEESJ_SK_SJ_SK_NS1J_6fusion15FusionCallbacksIS1N_NS1R_17LinearCombinationISJ_fSJ_fLNS_15FloatRoundStyleE2EEESI_S1Q_JEEENS4_5SM1004TMEM4LOAD26SM100_TMEM_LOAD_32dp32b64xES1H_S1F_NS4_39AutoVectorizingCopyWithAssumedAlignmentILi128EEENS4_14SM90_TMA_STOREES1F_S22_S22_EEEvvEEEEvNT_6ParamsE,@"STO_CUDA_ENTRY STV_DEFAULT"
_ZN7cutlass13device_kernelINS_4gemm6kernel13GemmUniversalIN4cute5tupleIJiiiiEEENS1_10collective13CollectiveMmaINS1_35MainloopSm100TmaUmmaWarpSpecializedILi7ELi2ELi2ENS5_IJNS4_1CILi1EEENSA_ILi4EEESB_EEEEENS5_IJNSA_ILi128EEENSA_ILi256EEENSA_ILi64EEEEEENS_12float_e4m3_tENS5_IJlSB_lEEESJ_SK_NS4_8TiledMMAINS4_8MMA_AtomIJNS4_10MMA_TraitsINS4_19SM100_MMA_F8F6F4_SSEJSJ_SJ_fSF_SG_NS4_17integral_constantINS4_4UMMA5MajorELSR_0EEESS_NSP_INSQ_7ScaleInELST_0EEESU_EEEEEENS4_6LayoutINS5_IJSB_SB_SB_EEENS5_IJNSA_ILi0EEESZ_SZ_EEEEENS5_IJNS4_10UnderscoreES12_S12_EEEEENS4_23SM90_TMA_LOAD_MULTICASTENS4_14ComposedLayoutINS4_7SwizzleILi2ELi4ELi3EEENS4_18smem_ptr_flag_bitsILi8EEENSX_INS5_IJNSA_ILi8EEESH_EEENS5_IJSH_SB_EEEEEEEvNS4_8identityENS4_13SM90_TMA_LOADES1F_vS1G_EENS_8epilogue10collective18CollectiveEpilogueINS1J_23Sm100TmaWarpSpecializedILi4ELi2ELi64ELb0ELb0EEEJSI_NS5_IJNSX_ISF_SB_EENSX_ISH_SB_EEEEESJ_SK_SJ_SK_NS1J_6fusion15FusionCallbacksIS1N_NS1R_17LinearCombinationISJ_fSJ_fLNS_15FloatRoundStyleE2EEESI_S1Q_JEEENS4_5SM1004TMEM4LOAD26SM100_TMEM_LOAD_32dp32b64xES1H_S1F_NS4_39AutoVectorizingCopyWithAssumedAlignmentILi128EEENS4_14SM90_TMA_STOREES1F_S22_S22_EEEvvEEEEvNT_6ParamsE:
[----:B------:R-:W1:Y:S01]  /*0000*/  LDC R1, c[0x0][0x37c] ;  /* 0x0000df00ff017b82 */ /* 0x000e620000000800 */
[----:B------:R-:W2:Y:S01]  /*0010*/  S2R R170, SR_TID.X ;  /* 0x0000000000aa7919 */ /* 0x000ea20000002100 */
[----:B------:R-:W3:Y:S01]  /*0020*/  LDCU.64 UR8, c[0x0][0x890] ;  /* 0x00011200ff0877ac */ /* 0x000ee20008000a00 */
[----:B------:R-:W-:Y:S02]  /*0030*/  PRMT R158, RZ, 0x7610, R158 ;  /* 0x00007610ff9e7816 */ /* 0x000fe4000000009e */
[----:B------:R-:W-:Y:S01]  /*0040*/  ELECT P3, URZ, PT ;  /* 0x0000000000ff782f */ /* 0x000fe20003860000 */
[----:B---3--:R-:W-:-:S04]  /*0050*/  UISETP.NE.U32.AND UP0, UPT, UR8, URZ, UPT ;  /* 0x000000ff0800728c */ /* 0x008fc8000bf05070 */
[----:B------:R-:W-:Y:S01]  /*0060*/  UISETP.NE.AND.EX UP0, UPT, UR9, URZ, UPT, UP0 ;  /* 0x000000ff0900728c */ /* 0x000fe2000bf05300 */
[----:B--2---:R-:W-:-:S05]  /*0070*/  SHF.R.U32.HI R159, RZ, 0x5, R170 ;  /* 0x00000005ff9f7819 */ /* 0x004fca00000116aa */
[----:B------:R-:W2:Y:S02]  /*0080*/  SHFL.IDX PT, R0, R159, RZ, 0x1f ;  /* 0x00001fff9f007589 */ /* 0x000ea400000e0000 */
[----:B--2---:R-:W-:Y:S01]  /*0090*/  R2UR UR17, R0 ;  /* 0x00000000001172ca */ /* 0x004fe200000e0000 */
[----:B-1----:R-:W-:-:S14]  /*00a0*/  BRA.U UP0, `(.L_x_0) ;  /* 0x0000000100307547 */ /* 0x002fdc000b800000 */
[----:B------:R-:W1:Y:S02]  /*00b0*/  LDCU.64 UR4, c[0x0][0x888] ;  /* 0x00011100ff0477ac */ /* 0x000e640008000a00 */
[----:B-1----:R-:W-:-:S04]  /*00c0*/  UISETP.NE.U32.AND UP0, UPT, UR4, URZ, UPT ;  /* 0x000000ff0400728c */ /* 0x002fc8000bf05070 */
[----:B------:R-:W-:-:S09]  /*00d0*/  UISETP.NE.AND.EX UP0, UPT, UR5, URZ, UPT, UP0 ;  /* 0x000000ff0500728c */ /* 0x000fd2000bf05300 */
[----:B------:R-:W-:Y:S05]  /*00e0*/  BRA.U !UP0, `(.L_x_1) ;  /* 0x0000000108147547 */ /* 0x000fea000b800000 */
[----:B------:R-:W1:Y:S01]  /*00f0*/  LDC.64 R2, c[0x0][0x888] ;  /* 0x00022200ff027b82 */ /* 0x000e620000000a00 */
[----:B------:R-:W1:Y:S02]  /*0100*/  LDCU.64 UR4, c[0x0][0x358] ;  /* 0x00006b00ff0477ac */ /* 0x000e640008000a00 */
[----:B-1----:R1:W5:Y:S01]  /*0110*/  LDG.E R73, desc[UR4][R2.64] ;  /* 0x0000000402497981 */ /* 0x002362000c1e1900 */
[----:B------:R-:W-:Y:S01]  /*0120*/  HFMA2 R158, -RZ, RZ, 0, 5.9604644775390625e-08 ;  /* 0x00000001ff9e7431 */ /* 0x000fe200000001ff */
[----:B------:R-:W-:Y:S05]  /*0130*/  BRA `(.L_x_0) ;  /* 0x00000000000c7947 */ /* 0x000fea0003800000 */
.L_x_1:
[----:B------:R-:W1:Y:S01]  /*0140*/  LDCU UR4, c[0x0][0x880] ;  /* 0x00011000ff0477ac */ /* 0x000e620008000800 */
[----:B------:R-:W-:Y:S01]  /*0150*/  HFMA2 R158, -RZ, RZ, 0, 5.9604644775390625e-08 ;  /* 0x00000001ff9e7431 */ /* 0x000fe200000001ff */
[----:B-1----:R-:W-:-:S07]  /*0160*/  MOV R73, UR4 ;  /* 0x0000000400497c02 */ /* 0x002fce0008000f00 */
.L_x_0:
[----:B------:R-:W2:Y:S02]  /*0170*/  LDCU.64 UR4, c[0x0][0x8b0] ;  /* 0x00011600ff0477ac */ /* 0x000ea40008000a00 */
[----:B--2---:R-:W-:-:S04]  /*0180*/  UISETP.NE.U32.AND UP0, UPT, UR4, URZ, UPT ;  /* 0x000000ff0400728c */ /* 0x004fc8000bf05070 */
[----:B------:R-:W-:-:S09]  /*0190*/  UISETP.NE.AND.EX UP0, UPT, UR5, URZ, UPT, UP0 ;  /* 0x000000ff0500728c */ /* 0x000fd2000bf05300 */
[----:B------:R-:W-:Y:S05]  /*01a0*/  BRA.U UP0, `(.L_x_2) ;  /* 0x0000000100287547 */ /* 0x000fea000b800000 */
[----:B------:R-:W2:Y:S02]  /*01b0*/  LDCU.64 UR4, c[0x0][0x8a8] ;  /* 0x00011500ff0477ac */ /* 0x000ea40008000a00 */
[----:B--2---:R-:W-:-:S04]  /*01c0*/  UISETP.NE.U32.AND UP0, UPT, UR4, URZ, UPT ;  /* 0x000000ff0400728c */ /* 0x004fc8000bf05070 */
[----:B------:R-:W-:-:S09]  /*01d0*/  UISETP.NE.AND.EX UP0, UPT, UR5, URZ, UPT, UP0 ;  /* 0x000000ff0500728c */ /* 0x000fd2000bf05300 */
[----:B------:R-:W-:Y:S05]  /*01e0*/  BRA.U !UP0, `(.L_x_3) ;  /* 0x0000000108107547 */ /* 0x000fea000b800000 */
[----:B------:R-:W2:Y:S01]  /*01f0*/  LDC.64 R70, c[0x0][0x8a8] ;  /* 0x00022a00ff467b82 */ /* 0x000ea20000000a00 */
[----:B------:R-:W2:Y:S02]  /*0200*/  LDCU.64 UR4, c[0x0][0x358] ;  /* 0x00006b00ff0477ac */ /* 0x000ea40008000a00 */
[----:B--2---:R2:W5:Y:S01]  /*0210*/  LDG.E R70, desc[UR4][R70.64] ;  /* 0x0000000446467981 */ /* 0x004562000c1e1900 */
[----:B------:R-:W-:Y:S05]  /*0220*/  BRA `(.L_x_2) ;  /* 0x0000000000087947 */ /* 0x000fea0003800000 */
.L_x_3:
[----:B------:R-:W2:Y:S02]  /*0230*/  LDCU UR4, c[0x0][0x8a0] ;  /* 0x00011400ff0477ac */ /* 0x000ea40008000800 */
[----:B--2---:R-:W-:Y:S02]  /*0240*/  MOV R70, UR4 ;  /* 0x0000000400467c02 */ /* 0x004fe40008000f00 */
.L_x_2:
[----:B------:R-:W-:Y:S01]  /*0250*/  IMAD.U32 R0, RZ, RZ, UR17 ;  /* 0x00000011ff007e24 */ /* 0x000fe2000f8e00ff */
[----:B------:R-:W-:Y:S04]  /*0260*/  BSSY.RECONVERGENT B0, `(.L_x_4) ;  /* 0x000000c000007945 */ /* 0x000fe80003800200 */
[C---:B------:R-:W-:Y:S02]  /*0270*/  ISETP.NE.OR P1, PT, R0.reuse, 0x1, !P3 ;  /* 0x000000010000780c */ /* 0x040fe40005f25670 */
[----:B------:R-:W-:-:S11]  /*0280*/  ISETP.NE.OR P0, PT, R0, 0x3, !P3 ;  /* 0x000000030000780c */ /* 0x000fd60005f05670 */
[----:B------:R-:W-:Y:S05]  /*0290*/  @P1 BRA `(.L_x_5) ;  /* 0x0000000000201947 */ /* 0x000fea0003800000 */
[----:B------:R-:W3:Y:S02]  /*02a0*/  LDCU.64 UR4, c[0x0][0x348] ;  /* 0x00006900ff0477ac */ /* 0x000ee40008000a00 */
[----:B---3--:R-:W-:Y:S02]  /*02b0*/  UIADD3 UR6, UP1, UPT, UR4, 0x80, URZ ;  /* 0x0000008004067890 */ /* 0x008fe4000ff3e0ff */
[----:B------:R-:W-:Y:S02]  /*02c0*/  UIADD3 UR4, UP0, UPT, UR4, 0x180, URZ ;  /* 0x0000018004047890 */ /* 0x000fe4000ff1e0ff */
[----:B------:R-:W-:Y:S02]  /*02d0*/  UIADD3.X UR7, UPT, UPT, URZ, UR5, URZ, UP1, !UPT ;  /* 0x00000005ff077290 */ /* 0x000fe40008ffe4ff */
[----:B------:R-:W-:-:S07]  /*02e0*/  UIADD3.X UR5, UPT, UPT, URZ, UR5, URZ, UP0, !UPT ;  /* 0x00000005ff057290 */ /* 0x000fce00087fe4ff */
[----:B------:R3:W-:Y:S02]  /*02f0*/  UTMACCTL.PF [UR6] ;  /* 0x00000000060079b9 */ /* 0x0007e40008040000 */
[----:B------:R3:W-:Y:S02]  /*0300*/  UTMACCTL.PF [UR4] ;  /* 0x00000000040079b9 */ /* 0x0007e40008040000 */
[----:B---3--:R-:W-:Y:S01]  /*0310*/  NOP ;  /* 0x0000000000007918 */ /* 0x008fe20000000000 */
.L_x_5:
[----:B------:R-:W-:Y:S05]  /*0320*/  BSYNC.RECONVERGENT B0 ;  /* 0x0000000000007941 */ /* 0x000fea0003800200 */
.L_x_4:
[----:B------:R-:W-:Y:S04]  /*0330*/  BSSY.RECONVERGENT B0, `(.L_x_6) ;  /* 0x000000a000007945 */ /* 0x000fe80003800200 */
        /* <DEDUP_REMOVED lines=9> */
.L_x_7:
[----:B------:R-:W-:Y:S05]  /*03d0*/  BSYNC.RECONVERGENT B0 ;  /* 0x0000000000007941 */ /* 0x000fea0003800200 */
.L_x_6:
[----:B------:R-:W3:Y:S01]  /*03e0*/  LDCU.64 UR4, c[0x0][0x888] ;  /* 0x00011100ff0477ac */ /* 0x000ee20008000a00 */
[----:B------:R-:W-:Y:S02]  /*03f0*/  UISETP.EQ.U32.AND UP1, UPT, UR8, URZ, UPT ;  /* 0x000000ff0800728c */ /* 0x000fe4000bf22070 */
[----:B------:R-:W-:Y:S02]  /*0400*/  UPLOP3.LUT UP3, UPT, UPT, UPT, UPT, 0x80, 0x8 ;  /* 0x000000000008789c */ /* 0x000fe40003f6f070 */
[----:B---3--:R-:W-:-:S04]  /*0410*/  UISETP.NE.U32.AND UP0, UPT, UR4, URZ, UPT ;  /* 0x000000ff0400728c */ /* 0x008fc8000bf05070 */
[----:B------:R-:W-:-:S04]  /*0420*/  UISETP.NE.AND.EX UP0, UPT, UR5, URZ, UPT, UP0 ;  /* 0x000000ff0500728c */ /* 0x000fc8000bf05300 */
[----:B------:R-:W-:-:S04]  /*0430*/  UISETP.EQ.OR.EX UP2, UPT, UR9, URZ, !UP0, UP1 ;  /* 0x000000ff0900728c */ /* 0x000fc8000c742710 */
[----:B------:R-:W-:-:S06]  /*0440*/  UP2UR UR4, UPR, URZ, 0x4 ;  /* 0x00000004ff047883 */ /* 0x000fcc0008000000 */
[----:B------:R-:W-:Y:S01]  /*0450*/  MOV R161, UR4 ;  /* 0x0000000400a17c02 */ /* 0x000fe20008000f00 */
[----:B------:R-:W-:Y:S06]  /*0460*/  BRA.U !UP2, `(.L_x_8) ;  /* 0x000000010a207547 */ /* 0x000fec000b800000 */
[----:B------:R-:W-:Y:S01]  /*0470*/  UISETP.NE.U32.AND UP1, UPT, UR8, URZ, UPT ;  /* 0x000000ff0800728c */ /* 0x000fe2000bf25070 */
[----:B-----5:R-:W-:Y:S01]  /*0480*/  FSETP.NEU.AND P0, PT, R73, RZ, PT ;  /* 0x000000ff4900720b */ /* 0x020fe20003f0d000 */
[----:B------:R-:W-:Y:S02]  /*0490*/  USEL UR4, URZ, 0xffffffff, UP0 ;  /* 0xffffffffff047887 */ /* 0x000fe40008000000 */
[----:B------:R-:W-:-:S10]  /*04a0*/  UISETP.NE.AND.EX UP1, UPT, UR9, URZ, UPT, UP1 ;  /* 0x000000ff0900728c */ /* 0x000fd4000bf25310 */
[----:B------:R-:W-:Y:S01]  /*04b0*/  VOTEU.ANY UP0, P0 ;  /* 0x0000000000ff7886 */ /* 0x000fe20000000100 */
[----:B------:R-:W-:-:S04]  /*04c0*/  @!UP1 USEL UR4, URZ, 0xffffffff, UP0 ;  /* 0xffffffffff049887 */ /* 0x000fc80008000000 */
[----:B------:R-:W-:-:S04]  /*04d0*/  ULOP3.LUT UR4, UR4, 0x1, URZ, 0xc0, !UPT ;  /* 0x0000000104047892 */ /* 0x000fc8000f8ec0ff */
[----:B------:R-:W-:-:S11]  /*04e0*/  UISETP.NE.U32.AND UP3, UPT, UR4, 0x1, UPT ;  /* 0x000000010400788c */ /* 0x000fd6000bf65070 */
.L_x_8:
[----:B-1----:R-:W1:Y:S01]  /*04f0*/  SHFL.IDX PT, R2, R159, RZ, 0x1f ;  /* 0x00001fff9f027589 */ /* 0x002e6200000e0000 */
[----:B------:R-:W-:-:S04]  /*0500*/  UISETP.NE.AND UP0, UPT, UR17, 0x2, UPT ;  /* 0x000000021100788c */ /* 0x000fc8000bf05270 */
[----:B------:R-:W-:Y:S01]  /*0510*/  USEL UR48, URZ, 0x1, UP0 ;  /* 0x00000001ff307887 */ /* 0x000fe20008000000 */
[----:B-1----:R-:W-:-:S13]  /*0520*/  ISETP.NE.AND P0, PT, R2, RZ, PT ;  /* 0x000000ff0200720c */ /* 0x002fda0003f05270 */
[----:B------:R-:W-:Y:S05]  /*0530*/  @P0 BRA `(.L_x_9) ;  /* 0x0000000000700947 */ /* 0x000fea0003800000 */
[----:B------:R-:W1:Y:S01]  /*0540*/  S2UR UR4, SR_CgaCtaId ;  /* 0x00000000000479c3 */ /* 0x000e620000008800 */
[----:B------:R-:W-:Y:S01]  /*0550*/  UMOV UR5, 0x400 ;  /* 0x0000040000057882 */ /* 0x000fe20000000000 */
[----:B------:R-:W-:Y:S01]  /*0560*/  UMOV UR8, 0x1 ;  /* 0x0000000100087882 */ /* 0x000fe20000000000 */
[----:B------:R-:W-:Y:S01]  /*0570*/  UMOV UR6, 0x4 ;  /* 0x0000000400067882 */ /* 0x000fe20000000000 */
[----:B------:R-:W-:-:S04]  /*0580*/  UIADD3 UR8, UPT, UPT, -UR8, 0x100000, URZ ;  /* 0x0010000008087890 */ /* 0x000fc8000fffe1ff */
[----:B------:R-:W-:Y:S02]  /*0590*/  USHF.L.U32 UR9, UR8, 0xb, URZ ;  /* 0x0000000b08097899 */ /* 0x000fe400080006ff */
[----:B------:R-:W-:Y:S02]  /*05a0*/  USHF.L.U32 UR8, UR8, 0x1, URZ ;  /* 0x0000000108087899 */ /* 0x000fe400080006ff */
[----:B------:R-:W-:-:S04]  /*05b0*/  UIADD3 UR6, UPT, UPT, -UR6, 0x100000, URZ ;  /* 0x0010000006067890 */ /* 0x000fc8000fffe1ff */
[----:B------:R-:W-:Y:S02]  /*05c0*/  USHF.L.U32 UR7, UR6, 0xb, URZ ;  /* 0x0000000b06077899 */ /* 0x000fe400080006ff */
[----:B------:R-:W-:Y:S01]  /*05d0*/  USHF.L.U32 UR6, UR6, 0x1, URZ ;  /* 0x0000000106067899 */ /* 0x000fe200080006ff */
[----:B------:R-:W-:Y:S01]  /*05e0*/  ELECT P0, URZ, PT ;  /* 0x0000000000ff782f */ /* 0x000fe20003800000 */
[----:B-1----:R-:W-:Y:S01]  /*05f0*/  ULEA UR4, UR4, UR5, 0x18 ;  /* 0x0000000504047291 */ /* 0x002fe2000f8ec0ff */
[----:B------:R-:W1:Y:S11]  /*0600*/  FENCE.VIEW.ASYNC.S ;  /* 0x00000000000073c6 */ /* 0x000e760000000000 */
[----:B-1----:R1:W3:Y:S01]  /*0610*/  SYNCS.EXCH.64 URZ, [UR4], UR8 ;  /* 0x0000000804ff75b2 */ /* 0x0022e20008000100 */
[----:B------:R1:W4:Y:S01]  /*0620*/  SYNCS.EXCH.64 URZ, [UR4+0x38], UR6 ;  /* 0x0000380604ff75b2 */ /* 0x0003220008000100 */
[----:B------:R1:W1:Y:S01]  /*0630*/  SYNCS.EXCH.64 URZ, [UR4+0x8], UR8 ;  /* 0x0000080804ff75b2 */ /* 0x0002620008000100 */
        /* <DEDUP_REMOVED lines=11> */
[----:B------:R-:W-:Y:S01]  /*06f0*/  NOP ;  /* 0x0000000000007918 */ /* 0x000fe20000000000 */
.L_x_9:
[----:B------:R-:W2:Y:S01]  /*0700*/  SHFL.IDX PT, R2, R159, RZ, 0x1f ;  /* 0x00001fff9f027589 */ /* 0x000ea200000e0000 */
[----:B------:R-:W-:Y:S01]  /*0710*/  NOP ;  /* 0x0000000000007918 */ /* 0x000fe20000000000 */
[----:B--2---:R-:W-:-:S13]  /*0720*/  ISETP.NE.AND P0, PT, R2, 0x1, PT ;  /* 0x000000010200780c */ /* 0x004fda0003f05270 */
[----:B------:R-:W-:Y:S05]  /*0730*/  @P0 BRA `(.L_x_10) ;  /* 0x0000000000580947 */ /* 0x000fea0003800000 */
[----:B-1----:R-:W1:Y:S01]  /*0740*/  S2UR UR4, SR_CgaCtaId ;  /* 0x00000000000479c3 */ /* 0x002e620000008800 */
        /* <DEDUP_REMOVED lines=12> */
[----:B-1----:R2:W1:Y:S01]  /*0810*/  SYNCS.EXCH.64 URZ, [UR4+0x70], UR8 ;  /* 0x0000700804ff75b2 */ /* 0x0024620008000100 */
[----:B------:R2:W1:Y:S01]  /*0820*/  SYNCS.EXCH.64 URZ, [UR4+0x90], UR6 ;  /* 0x0000900604ff75b2 */ /* 0x0004620008000100 */
[----:B------:R2:W1:Y:S01]  /*0830*/  SYNCS.EXCH.64 URZ, [UR4+0x78], UR8 ;  /* 0x0000780804ff75b2 */ /* 0x0004620008000100 */
[----:B------:R2:W1:Y:S01]  /*0840*/  SYNCS.EXCH.64 URZ, [UR4+0x98], UR6 ;  /* 0x0000980604ff75b2 */ /* 0x0004620008000100 */
[----:B------:R2:W1:Y:S01]  /*0850*/  SYNCS.EXCH.64 URZ, [UR4+0x80], UR8 ;  /* 0x0000800804ff75b2 */ /* 0x0004620008000100 */
[----:B------:R2:W1:Y:S01]  /*0860*/  SYNCS.EXCH.64 URZ, [UR4+0xa0], UR6 ;  /* 0x0000a00604ff75b2 */ /* 0x0004620008000100 */
[----:B------:R2:W1:Y:S01]  /*0870*/  SYNCS.EXCH.64 URZ, [UR4+0x88], UR8 ;  /* 0x0000880804ff75b2 */ /* 0x0004620008000100 */
[----:B------:R2:W1:Y:S02]  /*0880*/  SYNCS.EXCH.64 URZ, [UR4+0xa8], UR6 ;  /* 0x0000a80604ff75b2 */ /* 0x0004640008000100 */
[----:B--2---:R-:W-:Y:S01]  /*0890*/  NOP ;  /* 0x0000000000007918 */ /* 0x004fe20000000000 */
.L_x_10:
[----:B------:R-:W2:Y:S01]  /*08a0*/  SHFL.IDX PT, R2, R159, RZ, 0x1f ;  /* 0x00001fff9f027589 */ /* 0x000ea200000e0000 */
[----:B------:R-:W-:Y:S01]  /*08b0*/  NOP ;  /* 0x0000000000007918 */ /* 0x000fe20000000000 */
[----:B--2---:R-:W-:-:S13]  /*08c0*/  ISETP.NE.AND P0, PT, R2, 0x3, PT ;  /* 0x000000030200780c */ /* 0x004fda0003f05270 */
[----:B------:R-:W-:Y:S05]  /*08d0*/  @P0 BRA `(.L_x_11) ;  /* 0x0000000000300947 */ /* 0x000fea0003800000 */
[----:B-1----:R-:W1:Y:S01]  /*08e0*/  S2UR UR6, SR_CgaCtaId ;  /* 0x00000000000679c3 */ /* 0x002e620000008800 */
[----:B------:R-:W-:Y:S01]  /*08f0*/  UMOV UR4, 0x400 ;  /* 0x0000040000047882 */ /* 0x000fe20000000000 */
[----:B------:R-:W-:Y:S01]  /*0900*/  UMOV UR5, 0x20 ;  /* 0x0000002000057882 */ /* 0x000fe20000000000 */
[----:B------:R-:W-:Y:S01]  /*0910*/  ELECT P0, URZ, PT ;  /* 0x0000000000ff782f */ /* 0x000fe20003800000 */
[----:B-1----:R-:W-:Y:S02]  /*0920*/  ULEA UR6, UR6, UR4, 0x18 ;  /* 0x0000000406067291 */ /* 0x002fe4000f8ec0ff */
[----:B------:R-:W-:-:S04]  /*0930*/  UIADD3 UR4, UPT, UPT, -UR5, 0x100000, URZ ;  /* 0x0010000005047890 */ /* 0x000fc8000fffe1ff */
[----:B------:R-:W-:Y:S02]  /*0940*/  USHF.L.U32 UR5, UR4, 0xb, URZ ;  /* 0x0000000b04057899 */ /* 0x000fe400080006ff */
[----:B------:R-:W-:Y:S01]  /*0950*/  USHF.L.U32 UR4, UR4, 0x1, URZ ;  /* 0x0000000104047899 */ /* 0x000fe200080006ff */
[----:B------:R-:W1:Y:S11]  /*0960*/  FENCE.VIEW.ASYNC.S ;  /* 0x00000000000073c6 */ /* 0x000e760000000000 */
[----:B-1----:R2:W1:Y:S01]  /*0970*/  SYNCS.EXCH.64 URZ, [UR6+0xb0], UR4 ;  /* 0x0000b00406ff75b2 */ /* 0x0024620008000100 */
[----:B------:R2:W1:Y:S02]  /*0980*/  SYNCS.EXCH.64 URZ, [UR6+0xb8], UR4 ;  /* 0x0000b80406ff75b2 */ /* 0x0004640008000100 */
[----:B--2---:R-:W-:Y:S01]  /*0990*/  NOP ;  /* 0x0000000000007918 */ /* 0x004fe20000000000 */
.L_x_11:
[----:B------:R-:W2:Y:S01]  /*09a0*/  SHFL.IDX PT, R2, R159, RZ, 0x1f ;  /* 0x00001fff9f027589 */ /* 0x000ea200000e0000 */
[----:B------:R-:W-:Y:S01]  /*09b0*/  NOP ;  /* 0x0000000000007918 */ /* 0x000fe20000000000 */
[----:B--2---:R-:W-:-:S13]  /*09c0*/  ISETP.NE.AND P0, PT, R2, 0x4, PT ;  /* 0x000000040200780c */ /* 0x004fda0003f05270 */
[----:B------:R-:W-:Y:S05]  /*09d0*/  @P0 BRA `(.L_x_12) ;  /* 0x00000000004c0947 */ /* 0x000fea0003800000 */
[----:B-1----:R-:W1:Y:S01]  /*09e0*/  S2UR UR6, SR_CgaCtaId ;  /* 0x00000000000679c3 */ /* 0x002e620000008800 */
[----:B------:R-:W-:Y:S01]  /*09f0*/  UMOV UR4, 0x3a0 ;  /* 0x000003a000047882 */ /* 0x000fe20000000000 */
[----:B------:R-:W-:Y:S01]  /*0a00*/  UMOV UR5, 0x400 ;  /* 0x0000040000057882 */ /* 0x000fe20000000000 */
[----:B------:R-:W-:Y:S01]  /*0a10*/  USEL UR4, UR4, 0x320, UP3 ;  /* 0x0000032004047887 */ /* 0x000fe20009800000 */
[----:B------:R-:W-:Y:S01]  /*0a20*/  UMOV UR8, 0x1 ;  /* 0x0000000100087882 */ /* 0x000fe20000000000 */
[----:B------:R-:W-:Y:S01]  /*0a30*/  ELECT P0, URZ, PT ;  /* 0x0000000000ff782f */ /* 0x000fe20003800000 */
[----:B------:R-:W-:-:S04]  /*0a40*/  UIADD3 UR8, UPT, UPT, -UR8, 0x100000, URZ ;  /* 0x0010000008087890 */ /* 0x000fc8000fffe1ff */
[----:B------:R-:W-:Y:S02]  /*0a50*/  USHF.L.U32 UR9, UR8, 0xb, URZ ;  /* 0x0000000b08097899 */ /* 0x000fe400080006ff */
[----:B------:R-:W-:Y:S02]  /*0a60*/  USHF.L.U32 UR8, UR8, 0x1, URZ ;  /* 0x0000000108087899 */ /* 0x000fe400080006ff */
[----:B-1----:R-:W-:Y:S02]  /*0a70*/  ULEA UR6, UR6, UR5, 0x18 ;  /* 0x0000000506067291 */ /* 0x002fe4000f8ec0ff */
[----:B------:R-:W-:-:S04]  /*0a80*/  UIADD3 UR4, UPT, UPT, -UR4, 0x100000, URZ ;  /* 0x0010000004047890 */ /* 0x000fc8000fffe1ff */
[----:B------:R-:W-:Y:S02]  /*0a90*/  USHF.L.U32 UR5, UR4, 0xb, URZ ;  /* 0x0000000b04057899 */ /* 0x000fe400080006ff */
[----:B------:R-:W-:Y:S01]  /*0aa0*/  USHF.L.U32 UR4, UR4, 0x1, URZ ;  /* 0x0000000104047899 */ /* 0x000fe200080006ff */
[----:B------:R-:W1:Y:S03]  /*0ab0*/  FENCE.VIEW.ASYNC.S ;  /* 0x00000000000073c6 */ /* 0x000e660000000000 */
[----:B-1----:R2:W1:Y:S08]  /*0ac0*/  SYNCS.EXCH.64 URZ, [UR6+0xc0], UR8 ;  /* 0x0000c00806ff75b2 */ /* 0x0024700008000100 */
[----:B------:R2:W1:Y:S01]  /*0ad0*/  SYNCS.EXCH.64 URZ, [UR6+0xd0], UR4 ;  /* 0x0000d00406ff75b2 */ /* 0x0004620008000100 */
[----:B------:R2:W1:Y:S01]  /*0ae0*/  SYNCS.EXCH.64 URZ, [UR6+0xc8], UR8 ;  /* 0x0000c80806ff75b2 */ /* 0x0004620008000100 */
[----:B------:R2:W1:Y:S02]  /*0af0*/  SYNCS.EXCH.64 URZ, [UR6+0xd8], UR4 ;  /* 0x0000d80406ff75b2 */ /* 0x0004640008000100 */
[----:B--2---:R-:W-:Y:S01]  /*0b00*/  NOP ;  /* 0x0000000000007918 */ /* 0x004fe20000000000 */
.L_x_12:
        /* <DEDUP_REMOVED lines=20> */
[----:B------:R2:W1:Y:S02]  /*0c50*/  SYNCS.EXCH.64 URZ, [UR4+0xf8], UR6 ;  /* 0x0000f80604ff75b2 */ /* 0x0004640008000100 */
[----:B--2---:R-:W-:Y:S01]  /*0c60*/  NOP ;  /* 0x0000000000007918 */ /* 0x004fe20000000000 */
.L_x_13:
[----:B------:R-:W2:Y:S01]  /*0c70*/  SHFL.IDX PT, R2, R159, RZ, 0x1f ;  /* 0x00001fff9f027589 */ /* 0x000ea200000e0000 */
[----:B------:R-:W-:Y:S01]  /*0c80*/  NOP ;  /* 0x0000000000007918 */ /* 0x000fe20000000000 */
[----:B--2---:R-:W-:-:S13]  /*0c90*/  ISETP.NE.AND P0, PT, R2, 0x3, PT ;  /* 0x000000030200780c */ /* 0x004fda0003f05270 */
[----:B------:R-:W-:Y:S05]  /*0ca0*/  @P0 BRA `(.L_x_14) ;  /* 0x0000000000380947 */ /* 0x000fea0003800000 */
[----:B------:R-:W2:Y:S01]  /*0cb0*/  S2UR UR5, SR_CgaCtaId ;  /* 0x00000000000579c3 */ /* 0x000ea20000008800 */
[----:B-1----:R-:W-:Y:S01]  /*0cc0*/  UMOV UR4, 0x400 ;  /* 0x0000040000047882 */ /* 0x002fe20000000000 */
[----:B------:R-:W-:Y:S01]  /*0cd0*/  UMOV UR6, 0x20 ;  /* 0x0000002000067882 */ /* 0x000fe20000000000 */
[----:B------:R-:W-:Y:S01]  /*0ce0*/  ELECT P0, URZ, PT ;  /* 0x0000000000ff782f */ /* 0x000fe20003800000 */
[----:B------:R-:W-:-:S04]  /*0cf0*/  UIADD3 UR6, UPT, UPT, -UR6, 0x100000, URZ ;  /* 0x0010000006067890 */ /* 0x000fc8000fffe1ff */
[----:B------:R-:W-:Y:S02]  /*0d00*/  USHF.L.U32 UR7, UR6, 0xb, URZ ;  /* 0x0000000b06077899 */ /* 0x000fe400080006ff */
[----:B------:R-:W-:Y:S02]  /*0d10*/  USHF.L.U32 UR6, UR6, 0x1, URZ ;  /* 0x0000000106067899 */ /* 0x000fe400080006ff */
[----:B--2---:R-:W-:Y:S01]  /*0d20*/  ULEA UR4, UR5, UR4, 0x18 ;  /* 0x0000000405047291 */ /* 0x004fe2000f8ec0ff */
[----:B------:R-:W1:Y:S11]  /*0d30*/  FENCE.VIEW.ASYNC.S ;  /* 0x00000000000073c6 */ /* 0x000e760000000000 */
[----:B-1----:R2:W1:Y:S01]  /*0d40*/  SYNCS.EXCH.64 URZ, [UR4+0x100], UR6 ;  /* 0x0001000604ff75b2 */ /* 0x0024620008000100 */
[----:B------:R2:W1:Y:S01]  /*0d50*/  SYNCS.EXCH.64 URZ, [UR4+0x110], UR6 ;  /* 0x0001100604ff75b2 */ /* 0x0004620008000100 */
[----:B------:R2:W1:Y:S01]  /*0d60*/  SYNCS.EXCH.64 URZ, [UR4+0x108], UR6 ;  /* 0x0001080604ff75b2 */ /* 0x0004620008000100 */
[----:B------:R2:W1:Y:S02]  /*0d70*/  SYNCS.EXCH.64 URZ, [UR4+0x118], UR6 ;  /* 0x0001180604ff75b2 */ /* 0x0004640008000100 */
[----:B--2---:R-:W-:Y:S01]  /*0d80*/  NOP ;  /* 0x0000000000007918 */ /* 0x004fe20000000000 */
.L_x_14:
[----:B-1----:R-:W1:Y:S01]  /*0d90*/  LDCU UR4, c[0x0][0x36c] ;  /* 0x00006d80ff0477ac */ /* 0x002e620008000800 */
[----:B------:R-:W-:Y:S01]  /*0da0*/  ISETP.NE.OR P3, PT, R0, 0x2, !P3 ;  /* 0x000000020000780c */ /* 0x000fe20005f65670 */
[----:B------:R-:W-:Y:S01]  /*0db0*/  NOP ;  /* 0x0000000000007918 */ /* 0x000fe20000000000 */
[----:B------:R-:W-:Y:S01]  /*0dc0*/  LOP3.LUT R0, R170, 0x1f, RZ, 0xc0, !PT ;  /* 0x0000001faa007812 */ /* 0x000fe200078ec0ff */
[----:B------:R-:W-:Y:S02]  /*0dd0*/  UISETP.NE.AND UP4, UPT, UR17, URZ, UPT ;  /* 0x000000ff1100728c */ /* 0x000fe4000bf85270 */
[----:B-1----:R-:W-:-:S09]  /*0de0*/  UISETP.EQ.U32.AND UP5, UPT, UR4, 0x1, UPT ;  /* 0x000000010400788c */ /* 0x002fd2000bfa2070 */
[----:B------:R-:W-:Y:S05]  /*0df0*/  BRA.U !UP5, `(.L_x_15) ;  /* 0x000000010d087547 */ /* 0x000fea000b800000 */
[----:B---34-:R-:W-:Y:S01]  /*0e00*/  UCGABAR_ARV ;  /* 0x00000000000079c7 */ /* 0x018fe20008000000 */
[----:B------:R-:W-:Y:S05]  /*0e10*/  BRA `(.L_x_16) ;  /* 0x0000000000047947 */ /* 0x000fea0003800000 */
.L_x_15:
[----:B---34-:R-:W-:Y:S01]  /*0e20*/  NOP ;  /* 0x0000000000007918 */ /* 0x018fe20000000000 */
.L_x_16:
[----:B------:R-:W1:Y:S01]  /*0e30*/  S2UR UR7, SR_CTAID.X ;  /* 0x00000000000779c3 */ /* 0x000e620000002500 */
[----:B------:R-:W-:-:S05]  /*0e40*/  CS2R.32 R160, SR_CgaSize ;  /* 0x0000000000a07805 */ /* 0x000fca0000008a00 */
[----:B------:R-:W-:-:S05]  /*0e50*/  IMAD R160, R160, -0xa0, RZ ;  /* 0xffffff60a0a07824 */ /* 0x000fca00078e02ff */
[----:B------:R-:W-:-:S14]  /*0e60*/  R2UR UR5, R160 ;  /* 0x00000000a00572ca */ /* 0x000fdc00000e0000 */
[----:B------:R-:W2:Y:S01]  /*0e70*/  LDCU UR5, c[0x0][UR5+0x2b0] ;  /* 0x00005600050577ac */ /* 0x000ea20008000800 */
[----:B------:R-:W-:-:S05]  /*0e80*/  CS2R.32 R160, SR_CgaSize ;  /* 0x0000000000a07805 */ /* 0x000fca0000008a00 */
[----:B------:R-:W-:-:S05]  /*0e90*/  IMAD R160, R160, -0xa0, RZ ;  /* 0xffffff60a0a07824 */ /* 0x000fca00078e02ff */
[----:B------:R-:W-:-:S14]  /*0ea0*/  R2UR UR4, R160 ;  /* 0x00000000a00472ca */ /* 0x000fdc00000e0000 */
[----:B------:R-:W3:Y:S01]  /*0eb0*/  LDCU UR4, c[0x0][UR4+0x2b4] ;  /* 0x00005680040477ac */ /* 0x000ee20008000800 */
[----:B------:R-:W4:Y:S01]  /*0ec0*/  S2UR UR8, SR_CTAID.Y ;  /* 0x00000000000879c3 */ /* 0x000f220000002600 */
[----:B------:R-:W-:-:S05]  /*0ed0*/  CS2R.32 R160, SR_CgaSize ;  /* 0x0000000000a07805 */ /* 0x000fca0000008a00 */
[----:B------:R-:W-:-:S05]  /*0ee0*/  IMAD R160, R160, -0xa0, RZ ;  /* 0xffffff60a0a07824 */ /* 0x000fca00078e02ff */
[----:B------:R-:W-:-:S14]  /*0ef0*/  R2UR UR9, R160 ;  /* 0x00000000a00972ca */ /* 0x000fdc00000e0000 */
[----:B------:R-:W3:Y:S01]  /*0f00*/  LDCU UR9, c[0x0][UR9+0x2a0] ;  /* 0x00005400090977ac */ /* 0x000ee20008000800 */
[----:B------:R-:W4:Y:S01]  /*0f10*/  LDCU UR21, c[0x0][0xb24] ;  /* 0x00016480ff1577ac */ /* 0x000f220008000800 */
[----:B------:R-:W3:Y:S01]  /*0f20*/  S2UR UR10, SR_CgaCtaId ;  /* 0x00000000000a79c3 */ /* 0x000ee20000008800 */
[----:B------:R-:W-:-:S05]  /*0f30*/  CS2R.32 R160, SR_CgaSize ;  /* 0x0000000000a07805 */ /* 0x000fca0000008a00 */
[----:B------:R-:W-:-:S05]  /*0f40*/  IMAD R160, R160, -0xa0, RZ ;  /* 0xffffff60a0a07824 */ /* 0x000fca00078e02ff */
[----:B------:R-:W-:-:S14]  /*0f50*/  R2UR UR59, R160 ;  /* 0x00000000a03b72ca */ /* 0x000fdc00000e0000 */
[----:B------:R-:W3:Y:S01]  /*0f60*/  LDCU UR59, c[0x0][UR59+0x2a4] ;  /* 0x000054803b3b77ac */ /* 0x000ee20008000800 */
[----:B------:R-:W3:Y:S01]  /*0f70*/  LDCU UR42, c[0x0][0xb24] ;  /* 0x00016480ff2a77ac */ /* 0x000ee20008000800 */
[----:B-1----:R-:W-:Y:S01]  /*0f80*/  I2FP.F32.U32 R3, UR7 ;  /* 0x0000000700037c45 */ /* 0x002fe20008201000 */
[----:B------:R-:W1:Y:S01]  /*0f90*/  S2UR UR36, SR_CTAID.Z ;  /* 0x00000000002479c3 */ /* 0x000e620000002700 */
[----:B------:R-:W1:Y:S03]  /*0fa0*/  LDCU UR27, c[0x0][0xb30] ;  /* 0x00016600ff1b77ac */ /* 0x000e660008000800 */
[----:B--2---:R-:W-:Y:S01]  /*0fb0*/  FMUL R3, R3, UR5 ;  /* 0x0000000503037c20 */ /* 0x004fe20008400000 */
[----:B------:R-:W-:Y:S01]  /*0fc0*/  UMOV UR16, UR7 ;  /* 0x0000000700107c82 */ /* 0x000fe20008000000 */
[----:B----4-:R-:W-:Y:S01]  /*0fd0*/  UISETP.GE.AND UP2, UPT, UR21, 0x1, UPT ;  /* 0x000000011500788c */ /* 0x010fe2000bf46270 */
[----:B------:R-:W-:Y:S01]  /*0fe0*/  I2FP.F32.U32 R2, UR8 ;  /* 0x0000000800027c45 */ /* 0x000fe20008201000 */
[----:B------:R-:W-:-:S02]  /*0ff0*/  UMOV UR20, UR8 ;  /* 0x0000000800147c82 */ /* 0x000fc40008000000 */
[----:B------:R-:W2:Y:S02]  /*1000*/  F2I.U32.TRUNC.NTZ R3, R3 ;  /* 0x0000000300037305 */ /* 0x000ea4000020f000 */
[----:B---3--:R-:W-:Y:S01]  /*1010*/  FMUL R2, R2, UR4 ;  /* 0x0000000402027c20 */ /* 0x008fe20008400000 */
[----:B------:R-:W-:-:S05]  /*1020*/  USHF.L.U32 UR28, UR10, 0xb, URZ ;  /* 0x0000000b0a1c7899 */ /* 0x000fca00080006ff */
[----:B------:R-:W3:Y:S01]  /*1030*/  F2I.U32.TRUNC.NTZ R2, R2 ;  /* 0x0000000200027305 */ /* 0x000ee2000020f000 */
[----:B--2---:R-:W-:Y:S02]  /*1040*/  R2UR UR4, R3 ;  /* 0x00000000030472ca */ /* 0x004fe400000e0000 */
[----:B---3--:R-:W-:Y:S02]  /*1050*/  R2UR UR6, R2 ;  /* 0x00000000020672ca */ /* 0x008fe400000e0000 */
[----:B------:R-:W-:-:S09]  /*1060*/  PRMT R2, RZ, 0x7610, R2 ;  /* 0x00007610ff027816 */ /* 0x000fd20000000002 */
[----:B------:R-:W-:-:S04]  /*1070*/  UIADD3 UR5, UPT, UPT, -UR4, URZ, URZ ;  /* 0x000000ff04057290 */ /* 0x000fc8000fffe1ff */
[----:B------:R-:W-:Y:S02]  /*1080*/  UIMAD UR5, UR9, UR5, UR7 ;  /* 0x00000005090572a4 */ /* 0x000fe4000f8e0207 */
[----:B------:R-:W-:-:S04]  /*1090*/  UIADD3 UR4, UPT, UPT, -UR6, URZ, URZ ;  /* 0x000000ff06047290 */ /* 0x000fc8000fffe1ff */
[----:B------:R-:W-:Y:S01]  /*10a0*/  IMAD.U32 R160, RZ, RZ, UR5 ;  /* 0x00000005ffa07e24 */ /* 0x000fe2000f8e00ff */
[----:B------:R-:W-:Y:S01]  /*10b0*/  UIMAD UR59, UR59, UR4, UR8 ;  /* 0x000000043b3b72a4 */ /* 0x000fe2000f8e0208 */
[----:B-1----:R-:W-:Y:S11]  /*10c0*/  BRA.U UP4, `(.L_x_17) ;  /* 0x0000000104447547 */ /* 0x002ff6000b800000 */
[----:B------:R-:W-:Y:S01]  /*10d0*/  R2UR UR6, R160 ;  /* 0x00000000a00672ca */ /* 0x000fe200000e0000 */
[----:B------:R-:W-:Y:S02]  /*10e0*/  UISETP.NE.AND UP0, UPT, UR59, URZ, UPT ;  /* 0x000000ff3b00728c */ /* 0x000fe4000bf05270 */
[----:B------:R-:W-:-:S04]  /*10f0*/  UISETP.NE.AND UP1, UPT, UR59, 0x1, UPT ;  /* 0x000000013b00788c */ /* 0x000fc8000bf25270 */
[----:B------:R-:W-:Y:S02]  /*1100*/  USEL UR5, URZ, 0x2, UP1 ;  /* 0x00000002ff057887 */ /* 0x000fe40008800000 */
[----:B------:R-:W-:-:S04]  /*1110*/  UISETP.NE.AND UP1, UPT, UR59, 0x3, UPT ;  /* 0x000000033b00788c */ /* 0x000fc8000bf25270 */
[----:B------:R-:W-:-:S04]  /*1120*/  UISETP.EQ.OR UP0, UPT, UR6, URZ, !UP0 ;  /* 0x000000ff0600728c */ /* 0x000fc8000c702670 */
[----:B------:R-:W-:Y:S02]  /*1130*/  USEL UR8, URZ, 0x1, !UP0 ;  /* 0x00000001ff087887 */ /* 0x000fe4000c000000 */
[----:B------:R-:W-:-:S04]  /*1140*/  UISETP.NE.AND UP0, UPT, UR59, 0x2, UPT ;  /* 0x000000023b00788c */ /* 0x000fc8000bf05270 */
[----:B------:R-:W-:Y:S02]  /*1150*/  USEL UR4, URZ, 0x4, UP0 ;  /* 0x00000004ff047887 */ /* 0x000fe40008000000 */
[----:B------:R-:W-:Y:S02]  /*1160*/  UISETP.NE.AND UP0, UPT, UR6, URZ, UPT ;  /* 0x000000ff0600728c */ /* 0x000fe4000bf05270 */
[----:B------:R-:W-:Y:S02]  /*1170*/  USEL UR6, URZ, 0x8, UP1 ;  /* 0x00000008ff067887 */ /* 0x000fe40008800000 */
[----:B------:R-:W-:Y:S02]  /*1180*/  USEL UR7, UR5, 0x2, UP0 ;  /* 0x0000000205077887 */ /* 0x000fe40008000000 */
[----:B------:R-:W-:Y:S02]  /*1190*/  USEL UR4, UR4, 0x4, UP0 ;  /* 0x0000000404047887 */ /* 0x000fe40008000000 */
[----:B------:R-:W-:-:S02]  /*11a0*/  USEL UR5, UR6, 0x8, UP0 ;  /* 0x0000000806057887 */ /* 0x000fc40008000000 */
[----:B------:R-:W-:-:S04]  /*11b0*/  UIADD3 UR4, UPT, UPT, UR4, UR7, UR8 ;  /* 0x0000000704047290 */ /* 0x000fc8000fffe008 */
[----:B------:R-:W-:-:S06]  /*11c0*/  UIADD3 UR4, UPT, UPT, UR4, UR5, URZ ;  /* 0x0000000504047290 */ /* 0x000fcc000fffe0ff */
[----:B------:R-:W-:Y:S02]  /*11d0*/  MOV R2, UR4 ;  /* 0x0000000400027c02 */ /* 0x000fe40008000f00 */
.L_x_17:
[----:B------:R-:W-:Y:S05]  /*11e0*/  BRA.U !UP2, `(.L_x_18) ;  /* 0x000000010ad47547 */ /* 0x000fea000b800000 */
[----:B------:R-:W1:Y:S01]  /*11f0*/  LDCU.128 UR12, c[0x0][0xb10] ;  /* 0x00016200ff0c77ac */ /* 0x000e620008000c00 */
[----:B------:R-:W2:Y:S01]  /*1200*/  LDCU UR6, c[0x0][0x370] ;  /* 0x00006e00ff0677ac */ /* 0x000ea20008000800 */
[----:B------:R-:W3:Y:S01]  /*1210*/  LDCU UR5, c[0x0][0x374] ;  /* 0x00006e80ff0577ac */ /* 0x000ee20008000800 */
[----:B------:R-:W4:Y:S01]  /*1220*/  LDCU UR26, c[0x0][0xb0c] ;  /* 0x00016180ff1a77ac */ /* 0x000f220008000800 */
[----:B------:R-:W4:Y:S01]  /*1230*/  LDCU UR4, c[0x0][0xb20] ;  /* 0x00016400ff0477ac */ /* 0x000f220008000800 */
[----:B------:R-:W4:Y:S01]  /*1240*/  LDCU.64 UR8, c[0x0][0xb28] ;  /* 0x00016500ff0877ac */ /* 0x000f220008000a00 */
[----:B-1----:R-:W-:Y:S02]  /*1250*/  UISETP.NE.AND UP0, UPT, UR14, 0x1, UPT ;  /* 0x000000010e00788c */ /* 0x002fe4000bf05270 */
[----:B---3--:R-:W-:Y:S02]  /*1260*/  UIMAD.WIDE.U32 UR10, UR5, UR15, URZ ;  /* 0x0000000f050a72a5 */ /* 0x008fe4000f8e00ff */
[----:B--2---:R-:W-:-:S02]  /*1270*/  UIMAD.WIDE.U32 UR22, UR6, UR12, URZ ;  /* 0x0000000c061672a5 */ /* 0x004fc4000f8e00ff */
[----:B----4-:R-:W-:Y:S02]  /*1280*/  UISETP.NE.AND UP1, UPT, UR26, 0x1, UPT ;  /* 0x000000011a00788c */ /* 0x010fe4000bf25270 */
[----:B------:R-:W-:Y:S01]  /*1290*/  UISETP.NE.AND UP2, UPT, UR21, 0x1, UPT ;  /* 0x000000011500788c */ /* 0x000fe2000bf45270 */
[----:B------:R-:W-:Y:S02]  /*12a0*/  UMOV UR10, UR11 ;  /* 0x0000000b000a7c82 */ /* 0x000fe40008000000 */
[----:B------:R-:W-:Y:S01]  /*12b0*/  UMOV UR22, UR23 ;  /* 0x0000001700167c82 */ /* 0x000fe20008000000 */
[----:B------:R-:W-:Y:S02]  /*12c0*/  @UP0 USHF.R.U32.HI UR5, URZ, UR4, UR10 ;  /* 0x00000004ff050299 */ /* 0x000fe4000801160a */
[----:B------:R-:W-:Y:S02]  /*12d0*/  UIMAD.WIDE.U32 UR24, UR20, UR15, URZ ;  /* 0x0000000f141872a5 */ /* 0x000fe4000f8e00ff */
[----:B------:R-:W-:-:S02]  /*12e0*/  UIMAD.WIDE.U32 UR10, UR5, UR8, URZ ;  /* 0x00000008050a72a5 */ /* 0x000fc4000f8e00ff */
[----:B------:R-:W-:Y:S02]  /*12f0*/  @UP1 USHF.R.U32.HI UR6, URZ, UR13, UR22 ;  /* 0x0000000dff061299 */ /* 0x000fe40008011616 */
[----:B------:R-:W-:Y:S02]  /*1300*/  UIMAD.WIDE.U32 UR18, UR16, UR12, URZ ;  /* 0x0000000c101272a5 */ /* 0x000fe4000f8e00ff */
[----:B------:R-:W-:Y:S01]  /*1310*/  UIMAD.WIDE.U32 UR22, UR6, UR8, URZ ;  /* 0x00000008061672a5 */ /* 0x000fe2000f8e00ff */
[----:B------:R-:W-:Y:S01]  /*1320*/  UMOV UR24, UR25 ;  /* 0x0000001900187c82 */ /* 0x000fe20008000000 */
[----:B------:R-:W-:Y:S01]  /*1330*/  UMOV UR10, UR11 ;  /* 0x0000000b000a7c82 */ /* 0x000fe20008000000 */
[----:B------:R-:W-:Y:S02]  /*1340*/  USHF.R.U32.HI UR24, URZ, UR4, UR24 ;  /* 0x00000004ff187299 */ /* 0x000fe40008011618 */
[----:B------:R-:W-:Y:S02]  /*1350*/  @UP2 USHF.R.U32.HI UR5, URZ, UR9, UR10 ;  /* 0x00000009ff052299 */ /* 0x000fe4000801160a */
[----:B------:R-:W-:Y:S01]  /*1360*/  UMOV UR7, UR23 ;  /* 0x0000001700077c82 */ /* 0x000fe20008000000 */
[----:B------:R-:W-:Y:S01]  /*1370*/  UMOV UR18, UR19 ;  /* 0x0000001300127c82 */ /* 0x000fe20008000000 */
[----:B------:R-:W-:-:S02]  /*1380*/  @UP2 USHF.R.U32.HI UR6, URZ, UR9, UR7 ;  /* 0x00000009ff062299 */ /* 0x000fc40008011607 */
[----:B------:R-:W-:Y:S02]  /*1390*/  USHF.R.U32.HI UR18, URZ, UR13, UR18 ;  /* 0x0000000dff127299 */ /* 0x000fe40008011612 */
[----:B------:R-:W-:Y:S02]  /*13a0*/  USEL UR4, UR20, UR24, !UP0 ;  /* 0x0000001814047287 */ /* 0x000fe4000c000000 */
[----:B------:R-:W-:Y:S02]  /*13b0*/  UIMAD UR7, UR5, UR21, URZ ;  /* 0x00000015050772a4 */ /* 0x000fe4000f8e02ff */
[----:B------:R-:W-:Y:S02]  /*13c0*/  USEL UR5, UR16, UR18, !UP1 ;  /* 0x0000001210057287 */ /* 0x000fe4000c800000 */
[----:B------:R-:W-:Y:S02]  /*13d0*/  UIMAD UR12, UR6, UR21, URZ ;  /* 0x00000015060c72a4 */ /* 0x000fe4000f8e02ff */
[----:B------:R-:W-:-:S02]  /*13e0*/  UISETP.GE.AND UP0, UPT, UR4, UR7, UPT ;  /* 0x000000070400728c */ /* 0x000fc4000bf06270 */
[----:B------:R-:W-:Y:S02]  /*13f0*/  UIMAD.WIDE.U32 UR10, UR4, UR8, URZ ;  /* 0x00000008040a72a5 */ /* 0x000fe4000f8e00ff */
[----:B------:R-:W-:Y:S02]  /*1400*/  UISETP.GE.OR UP0, UPT, UR5, UR12, UP0 ;  /* 0x0000000c0500728c */ /* 0x000fe40008706670 */
[----:B------:R-:W-:Y:S02]  /*1410*/  UIMAD.WIDE.U32 UR12, UR5, UR8, URZ ;  /* 0x00000008050c72a5 */ /* 0x000fe4000f8e00ff */
[----:B------:R-:W-:Y:S01]  /*1420*/  UIADD3 UR10, UPT, UPT, -UR4, URZ, URZ ;  /* 0x000000ff040a7290 */ /* 0x000fe2000fffe1ff */
[----:B------:R-:W-:Y:S01]  /*1430*/  UMOV UR8, UR11 ;  /* 0x0000000b00087c82 */ /* 0x000fe20008000000 */
[----:B------:R-:W-:Y:S02]  /*1440*/  UIADD3 UR11, UPT, UPT, -UR5, URZ, URZ ;  /* 0x000000ff050b7290 */ /* 0x000fe4000fffe1ff */
[----:B------:R-:W-:-:S03]  /*1450*/  USHF.R.U32.HI UR8, URZ, UR9, UR8 ;  /* 0x00000009ff087299 */ /* 0x000fc60008011608 */
[----:B------:R-:W-:Y:S01]  /*1460*/  @!UP0 UMOV UR7, UR13 ;  /* 0x0000000d00078c82 */ /* 0x000fe20008000000 */
[----:B------:R-:W-:Y:S02]  /*1470*/  UIMAD UR20, UR14, UR10, UR20 ;  /* 0x0000000a0e1472a4 */ /* 0x000fe4000f8e0214 */
[----:B------:R-:W-:Y:S02]  /*1480*/  USEL UR8, UR4, UR8, !UP2 ;  /* 0x0000000804087287 */ /* 0x000fe4000d000000 */
[----:B------:R-:W-:Y:S02]  /*1490*/  @!UP0 USHF.R.U32.HI UR7, URZ, UR9, UR7 ;  /* 0x00000009ff078299 */ /* 0x000fe40008011607 */
[----:B------:R-:W-:Y:S02]  /*14a0*/  UIADD3 UR9, UPT, UPT, -UR8, URZ, URZ ;  /* 0x000000ff08097290 */ /* 0x000fe4000fffe1ff */
[----:B------:R-:W-:Y:S02]  /*14b0*/  @!UP0 USEL UR7, UR5, UR7, !UP2 ;  /* 0x0000000705078287 */ /* 0x000fe4000d000000 */
[----:B------:R-:W-:-:S02]  /*14c0*/  UIMAD UR9, UR21, UR9, UR4 ;  /* 0x00000009150972a4 */ /* 0x000fc4000f8e0204 */
[----:B------:R-:W-:Y:S02]  /*14d0*/  @!UP0 UIADD3 UR8, UPT, UPT, UR8, -UR7, URZ ;  /* 0x8000000708088290 */ /* 0x000fe4000fffe0ff */
[----:B------:R-:W-:Y:S02]  /*14e0*/  @!UP0 UIMAD UR6, UR9, UR6, UR7 ;  /* 0x00000006090682a4 */ /* 0x000fe4000f8e0207 */
[----:B------:R-:W-:Y:S02]  /*14f0*/  @!UP0 UIMAD UR4, UR8, UR21, UR5 ;  /* 0x00000015080482a4 */ /* 0x000fe4000f8e0205 */
[----:B------:R-:W-:Y:S02]  /*1500*/  UIMAD UR16, UR26, UR11, UR16 ;  /* 0x0000000b1a1072a4 */ /* 0x000fe4000f8e0210 */
[----:B------:R-:W-:Y:S01]  /*1510*/  UIMAD UR20, UR4, UR14, UR20 ;  /* 0x0000000e041472a4 */ /* 0x000fe2000f8e0214 */
[----:B------:R-:W-:Y:S02]  /*1520*/  @!UP0 UMOV UR5, UR6 ;  /* 0x0000000600058c82 */ /* 0x000fe40008000000 */
[----:B------:R-:W-:-:S12]  /*1530*/  UIMAD UR16, UR5, UR26, UR16 ;  /* 0x0000001a051072a4 */ /* 0x000fd8000f8e0210 */
.L_x_18:
[----:B------:R-:W-:Y:S02]  /*1540*/  UISETP.NE.AND UP1, UPT, UR27, 0x1, UPT ;  /* 0x000000011b00788c */ /* 0x000fe4000bf25270 */
[----:B------:R-:W-:Y:S02]  /*1550*/  UISETP.NE.AND UP0, UPT, UR17, 0x2, UPT ;  /* 0x000000021100788c */ /* 0x000fe4000bf05270 */
[----:B------:R-:W-:-:S05]  /*1560*/  ULOP3.LUT UR28, UR28, 0x1800, URZ, 0xc0, !UPT ;  /* 0x000018001c1c7892 */ /* 0x000fca000f8ec0ff */
[----:B------:R-:W-:Y:S07]  /*1570*/  BRA.U UP1, `(.L_x_19) ;  /* 0x0000000101447547 */ /* 0x000fee000b800000 */
[----:B------:R-:W1:Y:S01]  /*1580*/  LDCU.128 UR8, c[0x0][0xb10] ;  /* 0x00016200ff0877ac */ /* 0x000e620008000c00 */
[----:B------:R-:W2:Y:S01]  /*1590*/  LDCU UR12, c[0x0][0xb0c] ;  /* 0x00016180ff0c77ac */ /* 0x000ea20008000800 */
[----:B------:R-:W3:Y:S01]  /*15a0*/  LDCU UR13, c[0x0][0xb20] ;  /* 0x00016400ff0d77ac */ /* 0x000ee20008000800 */
[----:B-1----:R-:W-:Y:S02]  /*15b0*/  UIMAD.WIDE.U32 UR6, UR16, UR8, URZ ;  /* 0x00000008100672a5 */ /* 0x002fe4000f8e00ff */
[----:B------:R-:W-:Y:S02]  /*15c0*/  UIMAD.WIDE.U32 UR4, UR20, UR11, URZ ;  /* 0x0000000b140472a5 */ /* 0x000fe4000f8e00ff */
[----:B--2---:R-:W-:Y:S02]  /*15d0*/  UISETP.NE.AND UP2, UPT, UR12, 0x1, UPT ;  /* 0x000000010c00788c */ /* 0x004fe4000bf45270 */
[----:B------:R-:W-:Y:S01]  /*15e0*/  UISETP.NE.AND UP1, UPT, UR10, 0x1, UPT ;  /* 0x000000010a00788c */ /* 0x000fe2000bf25270 */
[----:B------:R-:W-:-:S02]  /*15f0*/  UMOV UR6, UR7 ;  /* 0x0000000700067c82 */ /* 0x000fc40008000000 */
[----:B------:R-:W-:Y:S01]  /*1600*/  UMOV UR4, UR5 ;  /* 0x0000000500047c82 */ /* 0x000fe20008000000 */
[----:B------:R-:W-:Y:S02]  /*1610*/  USHF.R.U32.HI UR6, URZ, UR9, UR6 ;  /* 0x00000009ff067299 */ /* 0x000fe40008011606 */
[----:B---3--:R-:W-:Y:S02]  /*1620*/  USHF.R.U32.HI UR4, URZ, UR13, UR4 ;  /* 0x0000000dff047299 */ /* 0x008fe40008011604 */
[----:B------:R-:W-:Y:S02]  /*1630*/  USEL UR5, UR16, UR6, !UP2 ;  /* 0x0000000610057287 */ /* 0x000fe4000d000000 */
[----:B------:R-:W-:-:S04]  /*1640*/  USEL UR4, UR20, UR4, !UP1 ;  /* 0x0000000414047287 */ /* 0x000fc8000c800000 */
[----:B------:R-:W-:Y:S02]  /*1650*/  UIADD3 UR6, UPT, UPT, UR5, -UR4, URZ ;  /* 0x8000000405067290 */ /* 0x000fe4000fffe0ff */
[----:B------:R-:W-:Y:S02]  /*1660*/  UIADD3 UR4, UPT, UPT, -UR5, UR4, URZ ;  /* 0x0000000405047290 */ /* 0x000fe4000fffe1ff */
[----:B------:R-:W-:Y:S02]  /*1670*/  UIMAD UR20, UR6, UR10, UR20 ;  /* 0x0000000a061472a4 */ /* 0x000fe4000f8e0214 */
[----:B------:R-:W-:-:S12]  /*1680*/  UIMAD UR16, UR4, UR12, UR16 ;  /* 0x0000000c041072a4 */ /* 0x000fd8000f8e0210 */
.L_x_19:
[----:B------:R-:W-:Y:S05]  /*1690*/  BRA.U !UP5, `(.L_x_20) ;  /* 0x000000010d0c7547 */ /* 0x000fea000b800000 */
[----:B------:R-:W-:Y:S01]  /*16a0*/  UCGABAR_WAIT ;  /* 0x0000000000007dc7 */ /* 0x000fe20008000000 */
[----:B------:R-:W-:Y:S01]  /*16b0*/  CCTL.IVALL ;  /* 0x00000000ff00798f */ /* 0x000fe20002000000 */
[----:B------:R-:W-:Y:S05]  /*16c0*/  BRA `(.L_x_21) ;  /* 0x0000000000047947 */ /* 0x000fea0003800000 */
.L_x_20:
[----:B------:R-:W-:Y:S06]  /*16d0*/  BAR.SYNC.DEFER_BLOCKING 0x0 ;  /* 0x0000000000007b1d */ /* 0x000fec0000010000 */
.L_x_21:
[----:B------:R-:W-:Y:S05]  /*16e0*/  BRA.U UP0, `(.L_x_22) ;  /* 0x0000001500247547 */ /* 0x000fea000b800000 */
[----:B------:R-:W1:Y:S01]  /*16f0*/  LDCU UR6, c[0x0][0x38c] ;  /* 0x00007180ff0677ac */ /* 0x000e620008000800 */
[----:B------:R-:W2:Y:S01]  /*1700*/  S2UR UR8, SR_CgaCtaId ;  /* 0x00000000000879c3 */ /* 0x000ea20000008800 */
[----:B------:R-:W-:Y:S01]  /*1710*/  PLOP3.LUT P1, PT, PT, PT, UP3, 0x80, 0x8 ;  /* 0x000000000008781c */ /* 0x000fe20003f2f038 */
[----:B------:R-:W-:Y:S01]  /*1720*/  IMAD.MOV.U32 R12, RZ, RZ, 0x1 ;  /* 0x00000001ff0c7424 */ /* 0x000fe200078e00ff */
[----:B------:R-:W-:Y:S01]  /*1730*/  UMOV UR7, 0x400 ;  /* 0x0000040000077882 */ /* 0x000fe20000000000 */
[----:B------:R-:W-:Y:S01]  /*1740*/  UISETP.NE.AND UP1, UPT, UR17, URZ, UPT ;  /* 0x000000ff1100728c */ /* 0x000fe2000bf25270 */
[----:B------:R-:W-:Y:S02]  /*1750*/  ISETP.EQ.OR P2, PT, R0, RZ, P3 ;  /* 0x000000ff0000720c */ /* 0x000fe40001f42670 */
[----:B------:R-:W-:Y:S02]  /*1760*/  CS2R R10, SRZ ;  /* 0x00000000000a7805 */ /* 0x000fe4000001ff00 */
[----:B------:R-:W-:Y:S01]  /*1770*/  PLOP3.LUT P1, PT, P1, PT, PT, 0x8, 0x80 ;  /* 0x000000000080781c */ /* 0x000fe20000f2e170 */
[----:B------:R-:W-:Y:S01]  /*1780*/  IMAD.MOV.U32 R9, RZ, RZ, RZ ;  /* 0x000000ffff097224 */ /* 0x000fe200078e00ff */
[----:B------:R-:W3:Y:S01]  /*1790*/  LDCU UR40, c[0x0][0x370] ;  /* 0x00006e00ff2877ac */ /* 0x000ee20008000800 */
[----:B------:R-:W-:Y:S01]  /*17a0*/  IMAD.MOV.U32 R8, RZ, RZ, 0x1 ;  /* 0x00000001ff087424 */ /* 0x000fe200078e00ff */
[----:B------:R-:W4:Y:S01]  /*17b0*/  LDCU.64 UR26, c[0x0][0x348] ;  /* 0x00006900ff1a77ac */ /* 0x000f220008000a00 */
[----:B-1----:R-:W-:-:S02]  /*17c0*/  UIADD3 UR5, UPT, UPT, UR6, 0x3f, URZ ;  /* 0x0000003f06057890 */ /* 0x002fc4000fffe0ff */
[----:B------:R-:W-:Y:S02]  /*17d0*/  USHF.R.U32.HI UR45, URZ, 0x6, UR28 ;  /* 0x00000006ff2d7899 */ /* 0x000fe4000801161c */
[----:B------:R-:W-:Y:S02]  /*17e0*/  USHF.R.S32.HI UR4, URZ, 0x1f, UR5 ;  /* 0x0000001fff047899 */ /* 0x000fe40008011405 */
[----:B------:R-:W-:Y:S02]  /*17f0*/  UIADD3 UR46, UPT, UPT, UR6, 0x7e, URZ ;  /* 0x0000007e062e7890 */ /* 0x000fe4000fffe0ff */
[----:B------:R-:W-:Y:S02]  /*1800*/  ULEA.HI UR4, UR4, UR5, URZ, 0x6 ;  /* 0x0000000504047291 */ /* 0x000fe4000f8f30ff */
[----:B--2---:R-:W-:Y:S02]  /*1810*/  ULEA UR7, UR8, UR7, 0x18 ;  /* 0x0000000708077291 */ /* 0x004fe4000f8ec0ff */
[----:B------:R-:W-:-:S02]  /*1820*/  USHF.R.S32.HI UR43, URZ, 0x6, UR4 ;  /* 0x00000006ff2b7899 */ /* 0x000fc40008011404 */
[----:B------:R-:W-:Y:S02]  /*1830*/  UIADD3 UR4, UPT, UPT, UR6, -0x1, URZ ;  /* 0xffffffff06047890 */ /* 0x000fe4000fffe0ff */
[----:B------:R-:W-:Y:S02]  /*1840*/  UISETP.LT.U32.AND UP0, UPT, UR43, 0x7, UPT ;  /* 0x000000072b00788c */ /* 0x000fe4000bf01070 */
[----:B------:R-:W-:Y:S02]  /*1850*/  UISETP.GE.U32.AND UP2, UPT, UR4, -0x7f, UPT ;  /* 0xffffff810400788c */ /* 0x000fe4000bf46070 */
[----:B------:R-:W-:Y:S01]  /*1860*/  USEL UR41, UR43, 0x7, UP0 ;  /* 0x000000072b297887 */ /* 0x000fe20008000000 */
[----:B------:R-:W1:Y:S03]  /*1870*/  LDCU UR39, c[0x0][0x374] ;  /* 0x00006e80ff2777ac */ /* 0x000e660008000800 */
[----:B------:R-:W-:-:S02]  /*1880*/  UIADD3 UR21, UPT, UPT, UR41, -0x1, URZ ;  /* 0xffffffff29157890 */ /* 0x000fc4000fffe0ff */
[----:B------:R-:W-:-:S03]  /*1890*/  USEL UR24, UR48, 0x2, UP1 ;  /* 0x0000000230187887 */ /* 0x000fc60008800000 */
[----:B------:R-:W-:Y:S02]  /*18a0*/  @UP2 UIADD3 UR21, UPT, UPT, UR41, URZ, URZ ;  /* 0x000000ff29152290 */ /* 0x000fe4000fffe0ff */
[----:B------:R-:W-:Y:S02]  /*18b0*/  UIADD3 UR29, UPT, UPT, UR7, 0xc400, UR28 ;  /* 0x0000c400071d7890 */ /* 0x000fe4000fffe01c */
[----:B------:R-:W-:Y:S02]  /*18c0*/  UIADD3 UR44, UPT, UPT, UR43, -UR41, URZ ;  /* 0x800000292b2c7290 */ /* 0x000fe4000fffe0ff */
[----:B------:R-:W-:Y:S01]  /*18d0*/  UIADD3 UR21, UPT, UPT, UR21, 0x1, URZ ;  /* 0x0000000115157890 */ /* 0x000fe2000fffe0ff */
[----:B---34-:R-:W-:-:S11]  /*18e0*/  UMOV UR5, URZ ;  /* 0x000000ff00057c82 */ /* 0x018fd60008000000 */
.L_x_42:
[----:B------:R-:W2:Y:S02]  /*18f0*/  S2UR UR4, SR_CgaCtaId ;  /* 0x00000000000479c3 */ /* 0x000ea40000008800 */
[----:B--2---:R-:W-:-:S09]  /*1900*/  UISETP.NE.AND UP0, UPT, UR4, URZ, UPT ;  /* 0x000000ff0400728c */ /* 0x004fd2000bf05270 */
[----:B-1----:R-:W-:Y:S05]  /*1910*/  BRA.U UP0, `(.L_x_23) ;  /* 0x0000000100287547 */ /* 0x002fea000b800000 */
[----:B------:R-:W-:Y:S02]  /*1920*/  LEA R0, R9, UR7, 0x3 ;  /* 0x0000000709007c11 */ /* 0x000fe4000f8e18ff */
[----:B------:R-:W-:-:S04]  /*1930*/  SHF.L.U32 R3, R8, 0x1f, RZ ;  /* 0x0000001f08037819 */ /* 0x000fc800000006ff */
[----:B------:R-:W2:Y:S02]  /*1940*/  SYNCS.PHASECHK.TRANS64.TRYWAIT P0, [R0+URZ+0x110], R3 ;  /* 0x00011003000075a7 */ /* 0x000ea400080011ff */
[----:B--2---:R-:W-:Y:S05]  /*1950*/  @!P0 BRA `(.L_x_24) ;  /* 0x0000009c00c88947 */ /* 0x004fea0003800000 */
.L_x_136:
[----:B------:R3:W-:Y:S01]  /*1960*/  SYNCS.ARRIVE.TRANS64.A1T0 RZ, [R0+URZ+0x100], RZ ;  /* 0x000100ff00ff79a7 */ /* 0x0007e200081000ff */
[----:B------:R-:W-:-:S05]  /*1970*/  VIADD R9, R9, 0x1 ;  /* 0x0000000109097836 */ /* 0x000fca0000000000 */
[----:B------:R-:W-:-:S04]  /*1980*/  ISETP.NE.AND P0, PT, R9, 0x2, PT ;  /* 0x000000020900780c */ /* 0x000fc80003f05270 */
[----:B--2---:R-:W-:Y:S02]  /*1990*/  SEL R3, RZ, 0x1, P0 ;  /* 0x00000001ff037807 */ /* 0x004fe40000000000 */
[----:B------:R-:W-:Y:S02]  /*19a0*/  SEL R9, R9, RZ, P0 ;  /* 0x000000ff09097207 */ /* 0x000fe40000000000 */
[----:B------:R-:W-:-:S07]  /*19b0*/  LOP3.LUT R8, R8, R3, RZ, 0x3c, !PT ;  /* 0x0000000308087212 */ /* 0x000fce00078e3cff */
.L_x_23:
[----:B------:R-:W-:Y:S01]  /*19c0*/  ULEA UR4, UR5, UR7, 0x3 ;  /* 0x0000000705047291 */ /* 0x000fe2000f8e18ff */
[----:B---3--:R-:W-:Y:S01]  /*19d0*/  SHF.L.U32 R0, R12, 0x1f, RZ ;  /* 0x0000001f0c007819 */ /* 0x008fe200000006ff */
[----:B------:R-:W-:Y:S02]  /*19e0*/  UISETP.GE.U32.AND UP0, UPT, UR46, 0x7f, UPT ;  /* 0x0000007f2e00788c */ /* 0x000fe4000bf06070 */
[----:B------:R-:W-:Y:S02]  /*19f0*/  USHF.L.U32 UR11, UR20, 0x8, URZ ;  /* 0x00000008140b7899 */ /* 0x000fe400080006ff */
[----:B------:R-:W-:Y:S01]  /*1a00*/  ULEA UR35, UR16, UR45, 0x7 ;  /* 0x0000002d10237291 */ /* 0x000fe2000f8e38ff */
[----:B------:R-:W-:Y:S02]  /*1a10*/  UMOV UR13, URZ ;  /* 0x000000ff000d7c82 */ /* 0x000fe40008000000 */
[----:B------:R2:W3:Y:S02]  /*1a20*/  SYNCS.PHASECHK.TRANS64.TRYWAIT P0, [UR4+0x38], R0 ;  /* 0x00003800ff0075a7 */ /* 0x0004e40008001104 */
[----:B------:R-:W-:Y:S07]  /*1a30*/  BRA.U !UP0, `(.L_x_25) ;  /* 0x0000000108bc7547 */ /* 0x000fee000b800000 */
[----:B------:R-:W-:Y:S01]  /*1a40*/  UMOV UR6, URZ ;  /* 0x000000ff00067c82 */ /* 0x000fe20008000000 */
[----:B------:R-:W-:-:S05]  /*1a50*/  UMOV UR4, UR5 ;  /* 0x0000000500047c82 */ /* 0x000fca0008000000 */
.L_x_31:
[----:B------:R-:W-:Y:S01]  /*1a60*/  ULEA UR33, UR4, UR7, 0x3 ;  /* 0x0000000704217291 */ /* 0x000fe2000f8e18ff */
[----:B---3--:R-:W-:Y:S01]  /*1a70*/  @!P3 MOV R2, 0x6000 ;  /* 0x000060000002b802 */ /* 0x008fe20000000f00 */
[----:B-1-3--:R-:W-:Y:S10]  /*1a80*/  @P0 BRA `(.L_x_26) ;  /* 0x00000000000c0947 */ /* 0x00aff40003800000 */
[----:B------:R-:W-:-:S04]  /*1a90*/  SHF.L.U32 R3, R12, 0x1f, RZ ;  /* 0x0000001f0c037819 */ /* 0x000fc800000006ff */
[----:B------:R-:W3:Y:S02]  /*1aa0*/  SYNCS.PHASECHK.TRANS64.TRYWAIT P0, [UR33+0x38], R3 ;  /* 0x00003803ff0075a7 */ /* 0x000ee40008001121 */
[----:B---3--:R-:W-:Y:S05]  /*1ab0*/  @!P0 BRA `(.L_x_27) ;  /* 0x0000009c00848947 */ /* 0x008fea0003800000 */
.L_x_26:
[----:B------:R3:W-:Y:S01]  /*1ac0*/  @!P3 SYNCS.ARRIVE.TRANS64 RZ, [UR33], R2 ;  /* 0x00000002ffffb9a7 */ /* 0x0007e20008000021 */
[----:B------:R-:W-:-:S04]  /*1ad0*/  ULOP3.LUT UR5, UR24, 0x2, URZ, 0xfc, !UPT ;  /* 0x0000000218057892 */ /* 0x000fc8000f8efcff */
[----:B------:R-:W-:-:S09]  /*1ae0*/  UISETP.NE.AND UP0, UPT, UR5, 0x2, UPT ;  /* 0x000000020500788c */ /* 0x000fd2000bf05270 */
[----:B------:R-:W-:Y:S05]  /*1af0*/  BRA.U UP0, `(.L_x_28) ;  /* 0x0000000100047547 */ /* 0x000fea000b800000 */
[----:B-1----:R-:W-:Y:S05]  /*1b00*/  BPT.TRAP 0x1 ;  /* 0x000000040000795c */ /* 0x002fea0000300000 */
.L_x_28:
[----:B------:R-:W-:Y:S04]  /*1b10*/  BSSY.RECONVERGENT B0, `(.L_x_29) ;  /* 0x0000003000007945 */ /* 0x000fe80003800200 */
[----:B------:R-:W-:Y:S05]  /*1b20*/  @P2 BRA `(.L_x_30) ;  /* 0x0000000000042947 */ /* 0x000fea0003800000 */
[----:B-1----:R-:W-:Y:S05]  /*1b30*/  BPT.TRAP 0x1 ;  /* 0x000000040000795c */ /* 0x002fea0000300000 */
.L_x_30:
[----:B-1----:R-:W-:Y:S05]  /*1b40*/  BSYNC.RECONVERGENT B0 ;  /* 0x0000000000007941 */ /* 0x002fea0003800200 */
.L_x_29:
[----:B------:R-:W-:Y:S02]  /*1b50*/  UIADD3 UR5, UPT, UPT, UR4, 0x1, URZ ;  /* 0x0000000104057890 */ /* 0x000fe4000fffe0ff */
[----:B------:R-:W-:Y:S02]  /*1b60*/  ULEA UR32, UR4, UR28, 0xd ;  /* 0x0000001c04207291 */ /* 0x000fe4000f8e68ff */
[----:B------:R-:W-:Y:S02]  /*1b70*/  UISETP.NE.AND UP0, UPT, UR5, 0x7, UPT ;  /* 0x000000070500788c */ /* 0x000fe4000bf05270 */
[----:B------:R-:W-:Y:S02]  /*1b80*/  UIADD3 UR16, UP1, UPT, UR26, 0x80, URZ ;  /* 0x000000801a107890 */ /* 0x000fe4000ff3e0ff */
[----:B------:R-:W-:Y:S02]  /*1b90*/  USEL UR9, URZ, 0x1, UP0 ;  /* 0x00000001ff097887 */ /* 0x000fe40008000000 */
[----:B------:R-:W-:-:S02]  /*1ba0*/  USEL UR5, UR5, URZ, UP0 ;  /* 0x000000ff05057287 */ /* 0x000fc40008000000 */
[----:B------:R-:W-:Y:S02]  /*1bb0*/  UIADD3 UR14, UP0, UPT, UR26, 0x180, URZ ;  /* 0x000001801a0e7890 */ /* 0x000fe4000ff1e0ff */
[----:B------:R-:W-:Y:S01]  /*1bc0*/  ULEA UR8, UR5, UR7, 0x3 ;  /* 0x0000000705087291 */ /* 0x000fe2000f8e18ff */
[----:B------:R-:W-:Y:S01]  /*1bd0*/  LOP3.LUT R12, R12, UR9, RZ, 0x3c, !PT ;  /* 0x000000090c0c7c12 */ /* 0x000fe2000f8e3cff */
[----:B------:R-:W-:Y:S02]  /*1be0*/  USHF.L.U32 UR34, UR6, 0x6, URZ ;  /* 0x0000000606227899 */ /* 0x000fe400080006ff */
[----:B------:R-:W-:Y:S01]  /*1bf0*/  UIADD3.X UR17, UPT, UPT, URZ, UR27, URZ, UP1, !UPT ;  /* 0x0000001bff117290 */ /* 0x000fe20008ffe4ff */
[----:B--2---:R-:W-:Y:S01]  /*1c00*/  SHF.L.U32 R0, R12, 0x1f, RZ ;  /* 0x0000001f0c007819 */ /* 0x004fe200000006ff */
[----:B------:R-:W-:Y:S02]  /*1c10*/  UIADD3 UR32, UPT, UPT, UR7, 0xc400, UR32 ;  /* 0x0000c40007207890 */ /* 0x000fe4000fffe020 */
[----:B------:R-:W-:Y:S01]  /*1c20*/  UIADD3.X UR15, UPT, UPT, URZ, UR27, URZ, UP0, !UPT ;  /* 0x0000001bff0f7290 */ /* 0x000fe200087fe4ff */
[----:B------:R4:W1:Y:S01]  /*1c30*/  SYNCS.PHASECHK.TRANS64.TRYWAIT P0, [UR8+0x38], R0 ;  /* 0x00003800ff0075a7 */ /* 0x0008620008001108 */
[----:B------:R-:W-:Y:S01]  /*1c40*/  ULEA UR8, UR4, UR7, 0xe ;  /* 0x0000000704087291 */ /* 0x000fe2000f8e70ff */
[----:B------:R-:W-:Y:S01]  /*1c50*/  UMOV UR13, 0xf0000 ;  /* 0x000f0000000d7882 */ /* 0x000fe20000000000 */
[----:B------:R-:W-:-:S02]  /*1c60*/  UMOV UR18, 0x0 ;  /* 0x0000000000127882 */ /* 0x000fc40000000000 */
[----:B------:R-:W-:Y:S01]  /*1c70*/  UIADD3 UR8, UPT, UPT, UR8, 0x1a400, URZ ;  /* 0x0001a40008087890 */ /* 0x000fe2000fffe0ff */
[----:B------:R-:W-:Y:S01]  /*1c80*/  UMOV UR19, 0x10000000 ;  /* 0x1000000000137882 */ /* 0x000fe20000000000 */
[----:B------:R-:W-:Y:S01]  /*1c90*/  UMOV UR12, UR36 ;  /* 0x00000024000c7c82 */ /* 0x000fe20008000000 */
[----:B------:R-:W-:Y:S01]  /*1ca0*/  UMOV UR9, UR33 ;  /* 0x0000002100097c82 */ /* 0x000fe20008000000 */
[----:B------:R-:W-:Y:S01]  /*1cb0*/  UMOV UR10, UR34 ;  /* 0x00000022000a7c82 */ /* 0x000fe20008000000 */
[----:B------:R2:W-:Y:S01]  /*1cc0*/  UTMALDG.3D.MULTICAST [UR32], [UR16], UR13, desc[UR18] ;  /* 0x00001220100073b4 */ /* 0x0005e2000801180d */
[----:B------:R-:W-:Y:S01]  /*1cd0*/  UIADD3 UR6, UPT, UPT, UR6, 0x1, URZ ;  /* 0x0000000106067890 */ /* 0x000fe2000fffe0ff */
[----:B------:R-:W-:-:S03]  /*1ce0*/  UMOV UR4, UR5 ;  /* 0x0000000500047c82 */ /* 0x000fc60008000000 */
[----:B------:R-:W-:Y:S01]  /*1cf0*/  UISETP.NE.AND UP0, UPT, UR6, UR21, UPT ;  /* 0x000000150600728c */ /* 0x000fe2000bf05270 */
[----:B------:R4:W-:Y:S01]  /*1d00*/  UTMALDG.3D [UR8], [UR14], desc[UR18] ;  /* 0x000012080e0075b4 */ /* 0x0009e20008011000 */
[----:B--2---:R-:W-:-:S07]  /*1d10*/  UMOV UR13, UR21 ;  /* 0x00000015000d7c82 */ /* 0x004fce0008000000 */
[----:B----4-:R-:W-:Y:S05]  /*1d20*/  BRA.U UP0, `(.L_x_31) ;  /* 0xfffffffd004c7547 */ /* 0x010fea000b83ffff */
.L_x_25:
[----:B------:R-:W-:Y:S01]  /*1d30*/  ULEA UR4, UR5, UR7, 0x3 ;  /* 0x0000000705047291 */ /* 0x000fe2000f8e18ff */
[----:B--2---:R-:W-:Y:S01]  /*1d40*/  SHF.L.U32 R0, R12, 0x1f, RZ ;  /* 0x0000001f0c007819 */ /* 0x004fe200000006ff */
[----:B------:R-:W-:Y:S01]  /*1d50*/  @!P1 SYNCS.ARRIVE.TRANS64.A1T0 RZ, [UR7+0xb8], RZ ;  /* 0x0000b8ffffff99a7 */ /* 0x000fe20008100007 */
[----:B------:R-:W-:-:S06]  /*1d60*/  UISETP.GT.AND UP0, UPT, UR43, UR41, UPT ;  /* 0x000000292b00728c */ /* 0x000fcc000bf04270 */
[----:B-1-3--:R1:W2:Y:S03]  /*1d70*/  SYNCS.PHASECHK.TRANS64.TRYWAIT P0, [UR4+0x38], R0 ;  /* 0x00003800ff0075a7 */ /* 0x00a2a60008001104 */
[----:B------:R-:W-:Y:S05]  /*1d80*/  BRA.U !UP0, `(.L_x_32) ;  /* 0x0000000108bc7547 */ /* 0x000fea000b800000 */
[----:B------:R-:W-:Y:S01]  /*1d90*/  UIADD3 UR25, UPT, UPT, UR44, UR13, URZ ;  /* 0x0000000d2c197290 */ /* 0x000fe2000fffe0ff */
[----:B------:R-:W-:-:S11]  /*1da0*/  UMOV UR4, UR5 ;  /* 0x0000000500047c82 */ /* 0x000fd60008000000 */
.L_x_38:
[----:B------:R-:W-:Y:S01]  /*1db0*/  ULEA UR17, UR4, UR7, 0x3 ;  /* 0x0000000704117291 */ /* 0x000fe2000f8e18ff */
[----:B--2---:R-:W-:Y:S01]  /*1dc0*/  @!P3 MOV R2, 0x6000 ;  /* 0x000060000002b802 */ /* 0x004fe20000000f00 */
[----:B--2-4-:R-:W-:Y:S10]  /*1dd0*/  @P0 BRA `(.L_x_33) ;  /* 0x00000000000c0947 */ /* 0x014ff40003800000 */
[----:B------:R-:W-:-:S04]  /*1de0*/  SHF.L.U32 R3, R12, 0x1f, RZ ;  /* 0x0000001f0c037819 */ /* 0x000fc800000006ff */
[----:B------:R-:W2:Y:S02]  /*1df0*/  SYNCS.PHASECHK.TRANS64.TRYWAIT P0, [UR17+0x38], R3 ;  /* 0x00003803ff0075a7 */ /* 0x000ea40008001111 */
[----:B--2---:R-:W-:Y:S05]  /*1e00*/  @!P0 BRA `(.L_x_34) ;  /* 0x0000009800c88947 */ /* 0x004fea0003800000 */
.L_x_33:
[----:B------:R2:W-:Y:S01]  /*1e10*/  @!P3 SYNCS.ARRIVE.TRANS64 RZ, [UR17], R2 ;  /* 0x00000002ffffb9a7 */ /* 0x0005e20008000011 */
[----:B------:R-:W-:-:S04]  /*1e20*/  ULOP3.LUT UR5, UR24, 0x2, URZ, 0xfc, !UPT ;  /* 0x0000000218057892 */ /* 0x000fc8000f8efcff */
[----:B------:R-:W-:-:S09]  /*1e30*/  UISETP.NE.AND UP0, UPT, UR5, 0x2, UPT ;  /* 0x000000020500788c */ /* 0x000fd2000bf05270 */
[----:B------:R-:W-:Y:S05]  /*1e40*/  BRA.U UP0, `(.L_x_35) ;  /* 0x0000000100047547 */ /* 0x000fea000b800000 */
[----:B------:R-:W-:Y:S05]  /*1e50*/  BPT.TRAP 0x1 ;  /* 0x000000040000795c */ /* 0x000fea0000300000 */
.L_x_35:
[----:B------:R-:W-:Y:S04]  /*1e60*/  BSSY.RECONVERGENT B0, `(.L_x_36) ;  /* 0x0000003000007945 */ /* 0x000fe80003800200 */
[----:B------:R-:W-:Y:S05]  /*1e70*/  @P2 BRA `(.L_x_37) ;  /* 0x0000000000042947 */ /* 0x000fea0003800000 */
[----:B------:R-:W-:Y:S05]  /*1e80*/  BPT.TRAP 0x1 ;  /* 0x000000040000795c */ /* 0x000fea0000300000 */
.L_x_37:
[----:B------:R-:W-:Y:S05]  /*1e90*/  BSYNC.RECONVERGENT B0 ;  /* 0x0000000000007941 */ /* 0x000fea0003800200 */
.L_x_36:
[----:B------:R-:W-:Y:S02]  /*1ea0*/  UIADD3 UR5, UPT, UPT, UR4, 0x1, URZ ;  /* 0x0000000104057890 */ /* 0x000fe4000fffe0ff */
[----:B------:R-:W-:Y:S02]  /*1eb0*/  UIADD3 UR14, UP1, UPT, UR26, 0x80, URZ ;  /* 0x000000801a0e7890 */ /* 0x000fe4000ff3e0ff */
[----:B------:R-:W-:Y:S02]  /*1ec0*/  UISETP.NE.AND UP0, UPT, UR5, 0x7, UPT ;  /* 0x000000070500788c */ /* 0x000fe4000bf05270 */
[----:B------:R-:W-:Y:S02]  /*1ed0*/  USHF.L.U32 UR18, UR13, 0x6, URZ ;  /* 0x000000060d127899 */ /* 0x000fe400080006ff */
[----:B------:R-:W-:Y:S02]  /*1ee0*/  USEL UR8, URZ, 0x1, UP0 ;  /* 0x00000001ff087887 */ /* 0x000fe40008000000 */
[----:B------:R-:W-:-:S02]  /*1ef0*/  USEL UR5, UR5, URZ, UP0 ;  /* 0x000000ff05057287 */ /* 0x000fc40008000000 */
[----:B------:R-:W-:Y:S02]  /*1f00*/  UIADD3 UR22, UP0, UPT, UR26, 0x180, URZ ;  /* 0x000001801a167890 */ /* 0x000fe4000ff1e0ff */
[----:B------:R-:W-:Y:S01]  /*1f10*/  LOP3.LUT R12, R12, UR8, RZ, 0x3c, !PT ;  /* 0x000000080c0c7c12 */ /* 0x000fe2000f8e3cff */
[----:B------:R-:W-:Y:S02]  /*1f20*/  ULEA UR6, UR5, UR7, 0x3 ;  /* 0x0000000705067291 */ /* 0x000fe4000f8e18ff */
[----:B------:R-:W-:Y:S01]  /*1f30*/  ULEA UR8, UR4, UR7, 0xe ;  /* 0x0000000704087291 */ /* 0x000fe2000f8e70ff */
[----:B-1----:R-:W-:Y:S01]  /*1f40*/  SHF.L.U32 R0, R12, 0x1f, RZ ;  /* 0x0000001f0c007819 */ /* 0x002fe200000006ff */
[----:B------:R-:W-:Y:S02]  /*1f50*/  ULEA UR16, UR4, UR29, 0xd ;  /* 0x0000001d04107291 */ /* 0x000fe4000f8e68ff */
[----:B------:R-:W-:Y:S02]  /*1f60*/  UIADD3.X UR15, UPT, UPT, URZ, UR27, URZ, UP1, !UPT ;  /* 0x0000001bff0f7290 */ /* 0x000fe40008ffe4ff */
[----:B------:R-:W-:Y:S01]  /*1f70*/  UIADD3 UR8, UPT, UPT, UR8, 0x1a400, URZ ;  /* 0x0001a40008087890 */ /* 0x000fe2000fffe0ff */
[----:B------:R3:W4:Y:S01]  /*1f80*/  SYNCS.PHASECHK.TRANS64.TRYWAIT P0, [UR6+0x38], R0 ;  /* 0x00003800ff0075a7 */ /* 0x0007220008001106 */
[----:B------:R-:W-:Y:S01]  /*1f90*/  UIADD3.X UR23, UPT, UPT, URZ, UR27, URZ, UP0, !UPT ;  /* 0x0000001bff177290 */ /* 0x000fe200087fe4ff */
[----:B------:R-:W-:Y:S01]  /*1fa0*/  UMOV UR6, 0xf0000 ;  /* 0x000f000000067882 */ /* 0x000fe20000000000 */
[----:B------:R-:W-:Y:S01]  /*1fb0*/  UMOV UR30, 0x0 ;  /* 0x00000000001e7882 */ /* 0x000fe20000000000 */
[----:B------:R-:W-:Y:S01]  /*1fc0*/  UMOV UR31, 0x10000000 ;  /* 0x10000000001f7882 */ /* 0x000fe20000000000 */
[----:B------:R-:W-:Y:S01]  /*1fd0*/  UMOV UR19, UR35 ;  /* 0x0000002300137c82 */ /* 0x000fe20008000000 */
[----:B------:R-:W-:Y:S01]  /*1fe0*/  UMOV UR20, UR36 ;  /* 0x0000002400147c82 */ /* 0x000fe20008000000 */
[----:B------:R-:W-:Y:S01]  /*1ff0*/  UMOV UR12, UR36 ;  /* 0x00000024000c7c82 */ /* 0x000fe20008000000 */
[----:B------:R-:W-:Y:S01]  /*2000*/  UMOV UR9, UR17 ;  /* 0x0000001100097c82 */ /* 0x000fe20008000000 */
[----:B------:R-:W-:Y:S01]  /*2010*/  UMOV UR10, UR18 ;  /* 0x00000012000a7c82 */ /* 0x000fe20008000000 */
[----:B------:R3:W-:Y:S01]  /*2020*/  UTMALDG.3D.MULTICAST [UR16], [UR14], UR6, desc[UR30] ;  /* 0x00001e100e0073b4 */ /* 0x0007e20008011806 */
[----:B------:R-:W-:Y:S01]  /*2030*/  UIADD3 UR13, UPT, UPT, UR13, 0x1, URZ ;  /* 0x000000010d0d7890 */ /* 0x000fe2000fffe0ff */
[----:B------:R-:W-:-:S03]  /*2040*/  UMOV UR4, UR5 ;  /* 0x0000000500047c82 */ /* 0x000fc60008000000 */
[----:B------:R-:W-:Y:S01]  /*2050*/  UISETP.NE.AND UP0, UPT, UR13, UR25, UPT ;  /* 0x000000190d00728c */ /* 0x000fe2000bf05270 */
[----:B------:R3:W-:Y:S08]  /*2060*/  UTMALDG.3D [UR8], [UR22], desc[UR30] ;  /* 0x00001e08160075b4 */ /* 0x0007f00008011000 */
[----:B---3--:R-:W-:Y:S05]  /*2070*/  BRA.U UP0, `(.L_x_38) ;  /* 0xfffffffd004c7547 */ /* 0x008fea000b83ffff */
.L_x_32:
[C---:B------:R-:W-:Y:S01]  /*2080*/  LEA R3, R11.reuse, UR7, 0x3 ;  /* 0x000000070b037c11 */ /* 0x040fe2000f8e18ff */
[----:B------:R-:W-:Y:S01]  /*2090*/  NOP ;  /* 0x0000000000007918 */ /* 0x000fe20000000000 */
[----:B-1----:R-:W-:Y:S02]  /*20a0*/  SHF.L.U32 R0, R10, 0x1f, RZ ;  /* 0x0000001f0a007819 */ /* 0x002fe400000006ff */
[----:B------:R-:W-:Y:S02]  /*20b0*/  LEA R5, R11, UR7, 0x4 ;  /* 0x000000070b057c11 */ /* 0x000fe4000f8e20ff */
[----:B--2-4-:R-:W1:Y:S02]  /*20c0*/  SYNCS.PHASECHK.TRANS64.TRYWAIT P0, [R3+URZ+0xc0], R0 ;  /* 0x0000c000030075a7 */ /* 0x014e6400080011ff */
[----:B-1----:R-:W-:Y:S05]  /*20d0*/  @!P0 BRA `(.L_x_39) ;  /* 0x00000098002c8947 */ /* 0x002fea0003800000 */
.L_x_139:
[----:B------:R-:W2:Y:S01]  /*20e0*/  LDS.128 R4, [R5+0x130] ;  /* 0x0001300005047984 */ /* 0x000ea20000000c00 */
[----:B------:R-:W-:Y:S01]  /*20f0*/  UISETP.GE.AND UP0, UPT, UR42, 0x1, UPT ;  /* 0x000000012a00788c */ /* 0x000fe2000bf06270 */
[----:B------:R-:W-:Y:S01]  /*2100*/  @!PT LDS RZ, [RZ] ;  /* 0x00000000fffff984 */ /* 0x000fe20000000800 */
[----:B------:R-:W-:Y:S01]  /*2110*/  @!PT LDS RZ, [RZ] ;  /* 0x00000000fffff984 */ /* 0x000fe20000000800 */
[----:B------:R-:W-:Y:S01]  /*2120*/  @!PT LDS RZ, [RZ] ;  /* 0x00000000fffff984 */ /* 0x000fe20000000800 */
[----:B------:R-:W-:Y:S01]  /*2130*/  @!PT LDS RZ, [RZ] ;  /* 0x00000000fffff984 */ /* 0x000fe20000000800 */
[----:B------:R3:W-:Y:S06]  /*2140*/  MEMBAR.ALL.CTA ;  /* 0x0000000000007992 */ /* 0x0007ec0000008000 */
[----:B---3--:R-:W3:Y:S01]  /*2150*/  FENCE.VIEW.ASYNC.S ;  /* 0x00000000000073c6 */ /* 0x008ee20000000000 */
[----:B--2---:R-:W-:-:S13]  /*2160*/  LOP3.LUT P0, RZ, R6, 0x1, RZ, 0xc0, !PT ;  /* 0x0000000106ff7812 */ /* 0x004fda000780c0ff */
[----:B---3--:R-:W-:Y:S01]  /*2170*/  VOTEU.ANY UP1, P0 ;  /* 0x0000000000ff7886 */ /* 0x008fe20000020100 */
[----:B------:R-:W-:-:S13]  /*2180*/  PLOP3.LUT P0, PT, PT, PT, UP1, 0x80, 0x8 ;  /* 0x000000000008781c */ /* 0x000fda0003f0f018 */
[----:B-1----:R-:W-:Y:S02]  /*2190*/  @P0 LOP3.LUT R0, R5, 0xffff, RZ, 0xc0, !PT ;  /* 0x0000ffff05000812 */ /* 0x002fe400078ec0ff */
[----:B------:R-:W-:Y:S02]  /*21a0*/  @P0 MOV R2, R4 ;  /* 0x0000000400020202 */ /* 0x000fe40000000f00 */
[----:B------:R-:W-:Y:S01]  /*21b0*/  @P0 R2UR UR6, R0 ;  /* 0x00000000000602ca */ /* 0x000fe200000e0000 */
[----:B------:R-:W-:Y:S01]  /*21c0*/  VIADD R0, R3, 0xd0 ;  /* 0x000000d003007836 */ /* 0x000fe20000000000 */
[----:B------:R-:W-:Y:S02]  /*21d0*/  @P0 SHF.R.U32.HI R4, RZ, 0x10, R5 ;  /* 0x00000010ff040819 */ /* 0x000fe40000011605 */
[----:B------:R-:W-:Y:S02]  /*21e0*/  @P0 R2UR UR8, R2 ;  /* 0x00000000020802ca */ /* 0x000fe400000e0000 */
[----:B------:R-:W-:-:S02]  /*21f0*/  PRMT R0, RZ, 0x654, R0 ;  /* 0x00000654ff007816 */ /* 0x000fc40000000000 */
[----:B------:R-:W-:Y:S02]  /*2200*/  @P0 R2UR UR4, R4 ;  /* 0x00000000040402ca */ /* 0x000fe400000e0000 */
[----:B------:R1:W-:Y:S03]  /*2210*/  SYNCS.ARRIVE.TRANS64.RED.A1T0 RZ, [R0+URZ], RZ ;  /* 0x000000ff00ff79a7 */ /* 0x0003e600081004ff */
[----:B------:R-:W-:-:S04]  /*2220*/  @UP1 UMOV UR37, UR6 ;  /* 0x0000000600251c82 */ /* 0x000fc80008000000 */
[----:B------:R-:W-:-:S04]  /*2230*/  @UP1 UMOV UR38, UR8 ;  /* 0x0000000800261c82 */ /* 0x000fc80008000000 */
[----:B------:R-:W-:Y:S01]  /*2240*/  @UP1 UMOV UR36, UR4 ;  /* 0x0000000400241c82 */ /* 0x000fe20008000000 */
[----:B------:R-:W-:Y:S05]  /*2250*/  BRA.U !UP0, `(.L_x_40) ;  /* 0x0000000108d47547 */ /* 0x000fea000b800000 */
[----:B------:R-:W2:Y:S01]  /*2260*/  LDCU.128 UR12, c[0x0][0xb10] ;  /* 0x00016200ff0c77ac */ /* 0x000ea20008000c00 */
[----:B------:R-:W3:Y:S01]  /*2270*/  LDCU UR25, c[0x0][0xb20] ;  /* 0x00016400ff1977ac */ /* 0x000ee20008000800 */
[----:B------:R-:W4:Y:S01]  /*2280*/  LDCU UR20, c[0x0][0xb0c] ;  /* 0x00016180ff1477ac */ /* 0x000f220008000800 */
[----:B------:R-:W1:Y:S01]  /*2290*/  LDCU.64 UR10, c[0x0][0xb28] ;  /* 0x00016500ff0a77ac */ /* 0x000e620008000a00 */
[----:B------:R-:W-:Y:S02]  /*22a0*/  UISETP.NE.AND UP3, UPT, UR42, 0x1, UPT ;  /* 0x000000012a00788c */ /* 0x000fe4000bf65270 */
[----:B--2---:R-:W-:Y:S02]  /*22b0*/  UIMAD.WIDE.U32 UR16, UR39, UR15, URZ ;  /* 0x0000000f271072a5 */ /* 0x004fe4000f8e00ff */
[----:B------:R-:W-:Y:S02]  /*22c0*/  UIMAD.WIDE.U32 UR8, UR40, UR12, URZ ;  /* 0x0000000c280872a5 */ /* 0x000fe4000f8e00ff */
[----:B------:R-:W-:-:S02]  /*22d0*/  UISETP.NE.AND UP0, UPT, UR14, 0x1, UPT ;  /* 0x000000010e00788c */ /* 0x000fc4000bf05270 */
[----:B------:R-:W-:Y:S01]  /*22e0*/  UIMAD.WIDE.U32 UR22, UR37, UR15, URZ ;  /* 0x0000000f251672a5 */ /* 0x000fe2000f8e00ff */
[----:B------:R-:W-:Y:S02]  /*22f0*/  UMOV UR16, UR17 ;  /* 0x0000001100107c82 */ /* 0x000fe40008000000 */
[----:B------:R-:W-:Y:S01]  /*2300*/  UMOV UR8, UR9 ;  /* 0x0000000900087c82 */ /* 0x000fe20008000000 */
[----:B---3--:R-:W-:Y:S02]  /*2310*/  USHF.R.U32.HI UR16, URZ, UR25, UR16 ;  /* 0x00000019ff107299 */ /* 0x008fe40008011610 */
[----:B----4-:R-:W-:Y:S02]  /*2320*/  UISETP.NE.AND UP2, UPT, UR20, 0x1, UPT ;  /* 0x000000011400788c */ /* 0x010fe4000bf45270 */
[----:B------:R-:W-:Y:S02]  /*2330*/  USHF.R.U32.HI UR8, URZ, UR13, UR8 ;  /* 0x0000000dff087299 */ /* 0x000fe40008011608 */
[----:B------:R-:W-:-:S02]  /*2340*/  USEL UR6, UR39, UR16, !UP0 ;  /* 0x0000001027067287 */ /* 0x000fc4000c000000 */
[----:B------:R-:W-:Y:S02]  /*2350*/  USEL UR8, UR40, UR8, !UP2 ;  /* 0x0000000828087287 */ /* 0x000fe4000d000000 */
[----:B-1----:R-:W-:Y:S01]  /*2360*/  UIMAD.WIDE.U32 UR16, UR6, UR10, URZ ;  /* 0x0000000a061072a5 */ /* 0x002fe2000f8e00ff */
[----:B------:R-:W-:Y:S01]  /*2370*/  UMOV UR4, UR23 ;  /* 0x0000001700047c82 */ /* 0x000fe20008000000 */
[----:B------:R-:W-:Y:S02]  /*2380*/  UIMAD.WIDE.U32 UR18, UR38, UR12, URZ ;  /* 0x0000000c261272a5 */ /* 0x000fe4000f8e00ff */
[----:B------:R-:W-:-:S03]  /*2390*/  UIMAD.WIDE.U32 UR22, UR8, UR10, URZ ;  /* 0x0000000a081672a5 */ /* 0x000fc6000f8e00ff */
[----:B------:R-:W-:Y:S01]  /*23a0*/  UMOV UR16, UR17 ;  /* 0x0000001100107c82 */ /* 0x000fe20008000000 */
[----:B------:R-:W-:Y:S02]  /*23b0*/  USHF.R.U32.HI UR4, URZ, UR25, UR4 ;  /* 0x00000019ff047299 */ /* 0x000fe40008011604 */
[----:B------:R-:W-:Y:S01]  /*23c0*/  @UP3 USHF.R.U32.HI UR6, URZ, UR11, UR16 ;  /* 0x0000000bff063299 */ /* 0x000fe20008011610 */
[----:B------:R-:W-:Y:S01]  /*23d0*/  UMOV UR18, UR19 ;  /* 0x0000001300127c82 */ /* 0x000fe20008000000 */
[----:B------:R-:W-:Y:S01]  /*23e0*/  UMOV UR22, UR23 ;  /* 0x0000001700167c82 */ /* 0x000fe20008000000 */
[----:B------:R-:W-:Y:S02]  /*23f0*/  USHF.R.U32.HI UR13, URZ, UR13, UR18 ;  /* 0x0000000dff0d7299 */ /* 0x000fe40008011612 */
[----:B------:R-:W-:Y:S02]  /*2400*/  USEL UR4, UR37, UR4, !UP0 ;  /* 0x0000000425047287 */ /* 0x000fe4000c000000 */
[----:B------:R-:W-:-:S02]  /*2410*/  @UP3 USHF.R.U32.HI UR8, URZ, UR11, UR22 ;  /* 0x0000000bff083299 */ /* 0x000fc40008011616 */
[----:B------:R-:W-:Y:S02]  /*2420*/  UIMAD UR9, UR42, UR6, URZ ;  /* 0x000000062a0972a4 */ /* 0x000fe4000f8e02ff */
[----:B------:R-:W-:Y:S02]  /*2430*/  USEL UR6, UR38, UR13, !UP2 ;  /* 0x0000000d26067287 */ /* 0x000fe4000d000000 */
[----:B------:R-:W-:Y:S02]  /*2440*/  UIMAD UR12, UR42, UR8, URZ ;  /* 0x000000082a0c72a4 */ /* 0x000fe4000f8e02ff */
[----:B------:R-:W-:Y:S02]  /*2450*/  UISETP.GE.AND UP0, UPT, UR4, UR9, UPT ;  /* 0x000000090400728c */ /* 0x000fe4000bf06270 */
[----:B------:R-:W-:Y:S02]  /*2460*/  UIMAD.WIDE.U32 UR16, UR4, UR10, URZ ;  /* 0x0000000a041072a5 */ /* 0x000fe4000f8e00ff */
[----:B------:R-:W-:-:S02]  /*2470*/  UISETP.GE.OR UP0, UPT, UR6, UR12, UP0 ;  /* 0x0000000c0600728c */ /* 0x000fc40008706670 */
        /* <DEDUP_REMOVED lines=19> */
.L_x_40:
[----:B------:R-:W2:Y:S02]  /*25b0*/  LDCU UR4, c[0x0][0xb30] ;  /* 0x00016600ff0477ac */ /* 0x000ea40008000800 */
[----:B--2---:R-:W-:-:S09]  /*25c0*/  UISETP.NE.AND UP0, UPT, UR4, 0x1, UPT ;  /* 0x000000010400788c */ /* 0x004fd2000bf05270 */
[----:B------:R-:W-:Y:S05]  /*25d0*/  BRA.U UP0, `(.L_x_41) ;  /* 0x0000000100447547 */ /* 0x000fea000b800000 */
[----:B------:R-:W2:Y:S01]  /*25e0*/  LDCU.128 UR12, c[0x0][0xb10] ;  /* 0x00016200ff0c77ac */ /* 0x000ea20008000c00 */
[----:B------:R-:W3:Y:S01]  /*25f0*/  LDCU UR16, c[0x0][0xb0c] ;  /* 0x00016180ff1077ac */ /* 0x000ee20008000800 */
[----:B------:R-:W4:Y:S01]  /*2600*/  LDCU UR17, c[0x0][0xb20] ;  /* 0x00016400ff1177ac */ /* 0x000f220008000800 */
[----:B--2---:R-:W-:Y:S02]  /*2610*/  UIMAD.WIDE.U32 UR10, UR38, UR12, URZ ;  /* 0x0000000c260a72a5 */ /* 0x004fe4000f8e00ff */
[----:B------:R-:W-:Y:S02]  /*2620*/  UIMAD.WIDE.U32 UR8, UR37, UR15, URZ ;  /* 0x0000000f250872a5 */ /* 0x000fe4000f8e00ff */
[----:B---3--:R-:W-:Y:S02]  /*2630*/  UISETP.NE.AND UP2, UPT, UR16, 0x1, UPT ;  /* 0x000000011000788c */ /* 0x008fe4000bf45270 */
[----:B------:R-:W-:Y:S01]  /*2640*/  UISETP.NE.AND UP0, UPT, UR14, 0x1, UPT ;  /* 0x000000010e00788c */ /* 0x000fe2000bf05270 */
[----:B------:R-:W-:-:S02]  /*2650*/  UMOV UR6, UR11 ;  /* 0x0000000b00067c82 */ /* 0x000fc40008000000 */
[----:B------:R-:W-:Y:S01]  /*2660*/  UMOV UR4, UR9 ;  /* 0x0000000900047c82 */ /* 0x000fe20008000000 */
[----:B------:R-:W-:Y:S02]  /*2670*/  USHF.R.U32.HI UR6, URZ, UR13, UR6 ;  /* 0x0000000dff067299 */ /* 0x000fe40008011606 */
[----:B----4-:R-:W-:Y:S02]  /*2680*/  USHF.R.U32.HI UR4, URZ, UR17, UR4 ;  /* 0x00000011ff047299 */ /* 0x010fe40008011604 */
[----:B------:R-:W-:Y:S02]  /*2690*/  USEL UR6, UR38, UR6, !UP2 ;  /* 0x0000000626067287 */ /* 0x000fe4000d000000 */
[----:B------:R-:W-:-:S04]  /*26a0*/  USEL UR4, UR37, UR4, !UP0 ;  /* 0x0000000425047287 */ /* 0x000fc8000c000000 */
[----:B------:R-:W-:Y:S02]  /*26b0*/  UIADD3 UR8, UPT, UPT, UR6, -UR4, URZ ;  /* 0x8000000406087290 */ /* 0x000fe4000fffe0ff */
[----:B------:R-:W-:Y:S02]  /*26c0*/  UIADD3 UR4, UPT, UPT, -UR6, UR4, URZ ;  /* 0x0000000406047290 */ /* 0x000fe4000fffe1ff */
[----:B------:R-:W-:Y:S02]  /*26d0*/  UIMAD UR37, UR8, UR14, UR37 ;  /* 0x0000000e082572a4 */ /* 0x000fe4000f8e0225 */
[----:B------:R-:W-:-:S12]  /*26e0*/  UIMAD UR38, UR4, UR16, UR38 ;  /* 0x00000010042672a4 */ /* 0x000fd8000f8e0226 */
.L_x_41:
[----:B------:R-:W-:Y:S01]  /*26f0*/  VIADD R11, R11, 0x1 ;  /* 0x000000010b0b7836 */ /* 0x000fe20000000000 */
[----:B------:R-:W-:Y:S01]  /*2700*/  R2UR UR4, R160 ;  /* 0x00000000a00472ca */ /* 0x000fe200000e0000 */
[----:B------:R-:W-:Y:S01]  /*2710*/  UIADD3 UR20, UPT, UPT, UR37, UR59, URZ ;  /* 0x0000003b25147290 */ /* 0x000fe2000fffe0ff */
[----:B------:R-:W-:Y:S02]  /*2720*/  PLOP3.LUT P1, PT, PT, PT, PT, 0x80, 0x8 ;  /* 0x000000000008781c */ /* 0x000fe40003f2f070 */
[----:B------:R-:W-:-:S04]  /*2730*/  ISETP.NE.AND P0, PT, R11, 0x2, PT ;  /* 0x000000020b00780c */ /* 0x000fc80003f05270 */
[----:B------:R-:W-:Y:S02]  /*2740*/  SEL R3, RZ, 0x1, P0 ;  /* 0x00000001ff037807 */ /* 0x000fe40000000000 */
[----:B------:R-:W-:Y:S02]  /*2750*/  SEL R11, R11, RZ, P0 ;  /* 0x000000ff0b0b7207 */ /* 0x000fe40000000000 */
[----:B------:R-:W-:Y:S01]  /*2760*/  LOP3.LUT R10, R10, R3, RZ, 0x3c, !PT ;  /* 0x000000030a0a7212 */ /* 0x000fe200078e3cff */
[----:B------:R-:W-:Y:S01]  /*2770*/  UIADD3 UR16, UPT, UPT, UR38, UR4, URZ ;  /* 0x0000000426107290 */ /* 0x000fe2000fffe0ff */
[----:B------:R-:W-:Y:S11]  /*2780*/  BRA.U UP1, `(.L_x_42) ;  /* 0xfffffff101587547 */ /* 0x000ff6000b83ffff */
[----:B------:R-:W-:Y:S01]  /*2790*/  UIADD3 UR7, UPT, UPT, UR7, 0x38, URZ ;  /* 0x0000003807077890 */ /* 0x000fe2000fffe0ff */
[----:B------:R-:W-:-:S03]  /*27a0*/  SHF.L.U32 R3, R12, 0x1f, RZ ;  /* 0x0000001f0c037819 */ /* 0x000fc600000006ff */
[----:B------:R-:W-:-:S09]  /*27b0*/  ULEA UR4, UR5, UR7, 0x3 ;  /* 0x0000000705047291 */ /* 0x000fd2000f8e18ff */
[----:B------:R-:W2:Y:S02]  /*27c0*/  SYNCS.PHASECHK.TRANS64.TRYWAIT P0, [UR4], R3 ;  /* 0x00000003ff0075a7 */ /* 0x000ea40008001104 */
[----:B--2---:R-:W-:Y:S05]  /*27d0*/  @!P0 BRA `(.L_x_43) ;  /* 0x0000009000808947 */ /* 0x004fea0003800000 */
.L_x_141:
[----:B------:R-:W-:-:S04]  /*27e0*/  UIADD3 UR4, UPT, UPT, UR5, 0x1, URZ ;  /* 0x0000000105047890 */ /* 0x000fc8000fffe0ff */
[----:B------:R-:W-:-:S04]  /*27f0*/  UISETP.NE.AND UP0, UPT, UR4, 0x7, UPT ;  /* 0x000000070400788c */ /* 0x000fc8000bf05270 */
[----:B------:R-:W-:Y:S02]  /*2800*/  USEL UR6, URZ, 0x1, UP0 ;  /* 0x00000001ff067887 */ /* 0x000fe40008000000 */
[----:B------:R-:W-:-:S04]  /*2810*/  USEL UR4, UR4, URZ, UP0 ;  /* 0x000000ff04047287 */ /* 0x000fc80008000000 */
[----:B------:R-:W-:Y:S01]  /*2820*/  ULEA UR5, UR4, UR7, 0x3 ;  /* 0x0000000704057291 */ /* 0x000fe2000f8e18ff */
[----:B------:R-:W-:-:S04]  /*2830*/  LOP3.LUT R2, R12, UR6, RZ, 0x3c, !PT ;  /* 0x000000060c027c12 */ /* 0x000fc8000f8e3cff */
[----:B-1----:R-:W-:-:S04]  /*2840*/  SHF.L.U32 R3, R2, 0x1f, RZ ;  /* 0x0000001f02037819 */ /* 0x002fc800000006ff */
[----:B------:R-:W1:Y:S02]  /*2850*/  SYNCS.PHASECHK.TRANS64.TRYWAIT P0, [UR5], R3 ;  /* 0x00000003ff0075a7 */ /* 0x000e640008001105 */
[----:B-1----:R-:W-:Y:S05]  /*2860*/  @!P0 BRA `(.L_x_44) ;  /* 0x0000009000748947 */ /* 0x002fea0003800000 */
.L_x_143:
        /* <DEDUP_REMOVED lines=9> */
.L_x_145:
        /* <DEDUP_REMOVED lines=9> */
.L_x_147:
        /* <DEDUP_REMOVED lines=9> */
.L_x_149:
        /* <DEDUP_REMOVED lines=9> */
.L_x_151:
[----:B------:R-:W-:-:S04]  /*2ab0*/  UIADD3 UR4, UPT, UPT, UR4, 0x1, URZ ;  /* 0x0000000104047890 */ /* 0x000fc8000fffe0ff */
[----:B------:R-:W-:-:S04]  /*2ac0*/  UISETP.NE.AND UP0, UPT, UR4, 0x7, UPT ;  /* 0x000000070400788c */ /* 0x000fc8000bf05270 */
[----:B------:R-:W-:Y:S02]  /*2ad0*/  USEL UR5, URZ, 0x1, UP0 ;  /* 0x00000001ff057887 */ /* 0x000fe40008000000 */
[----:B------:R-:W-:-:S04]  /*2ae0*/  USEL UR4, UR4, URZ, UP0 ;  /* 0x000000ff04047287 */ /* 0x000fc80008000000 */
[----:B------:R-:W-:Y:S01]  /*2af0*/  ULEA UR4, UR4, UR7, 0x3 ;  /* 0x0000000704047291 */ /* 0x000fe2000f8e18ff */
[----:B-1----:R-:W-:-:S04]  /*2b00*/  LOP3.LUT R3, R2, UR5, RZ, 0x3c, !PT ;  /* 0x0000000502037c12 */ /* 0x002fc8000f8e3cff */
[----:B------:R-:W-:Y:S01]  /*2b10*/  SHF.L.U32 R3, R3, 0x1f, RZ ;  /* 0x0000001f03037819 */ /* 0x000fe200000006ff */
[----:B------:R-:W-:-:S07]  /*2b20*/  IMAD.U32 R0, RZ, RZ, UR4 ;  /* 0x00000004ff007e24 */ /* 0x000fce000f8e00ff */
.L_x_49:
[----:B-1----:R1:W2:Y:S02]  /*2b30*/  SYNCS.PHASECHK.TRANS64.TRYWAIT P0, [R0+URZ], R3 ;  /* 0x00000003000075a7 */ /* 0x0022a400080011ff */
[----:B--2---:R-:W-:Y:S05]  /*2b40*/  @!P0 NANOSLEEP.SYNCS 0x989680 ;  /* 0x009896800000895d */ /* 0x004fea0003900000 */
[----:B------:R-:W2:Y:S02]  /*2b50*/  @!P0 SYNCS.PHASECHK.TRANS64 P0, [R0+URZ], R3 ;  /* 0x00000003000085a7 */ /* 0x000ea400080010ff */
[----:B--2---:R-:W-:Y:S05]  /*2b60*/  @P0 EXIT ;  /* 0x000000000000094d */ /* 0x004fea0003800000 */
[----:B------:R-:W-:Y:S05]  /*2b70*/  BRA `(.L_x_49) ;  /* 0xfffffffc00ec7947 */ /* 0x000fea000383ffff */
.L_x_22:
[----:B------:R-:W1:Y:S02]  /*2b80*/  S2UR UR4, SR_CgaCtaId ;  /* 0x00000000000479c3 */ /* 0x000e640000008800 */
[----:B-1----:R-:W-:-:S04]  /*2b90*/  UISETP.NE.AND UP0, UPT, UR4, URZ, UPT ;  /* 0x000000ff0400728c */ /* 0x002fc8000bf05270 */
[----:B------:R-:W-:-:S09]  /*2ba0*/  UISETP.NE.OR UP0, UPT, UR17, 0x1, UP0 ;  /* 0x000000011100788c */ /* 0x000fd20008705670 */
[----:B------:R-:W-:Y:S05]  /*2bb0*/  BRA.U UP0, `(.L_x_50) ;  /* 0x00000005004c7547 */ /* 0x000fea000b800000 */
[----:B------:R-:W1:Y:S01]  /*2bc0*/  S2UR UR5, SR_CgaCtaId ;  /* 0x00000000000579c3 */ /* 0x000e620000008800 */
[----:B------:R-:W-:Y:S01]  /*2bd0*/  UMOV UR4, 0x400 ;  /* 0x0000040000047882 */ /* 0x000fe20000000000 */
[----:B------:R-:W-:Y:S01]  /*2be0*/  ISETP.GE.U32.AND P2, PT, R0, 0x4, PT ;  /* 0x000000040000780c */ /* 0x000fe20003f46070 */
[----:B------:R-:W-:Y:S01]  /*2bf0*/  IMAD.MOV.U32 R12, RZ, RZ, 0x1 ;  /* 0x00000001ff0c7424 */ /* 0x000fe200078e00ff */
[----:B------:R-:W-:Y:S02]  /*2c00*/  CS2R R10, SRZ ;  /* 0x00000000000a7805 */ /* 0x000fe4000001ff00 */
[----:B------:R-:W-:Y:S01]  /*2c10*/  CS2R R8, SRZ ;  /* 0x0000000000087805 */ /* 0x000fe2000001ff00 */
[----:B-1----:R-:W-:-:S03]  /*2c20*/  ULEA UR6, UR5, UR4, 0x18 ;  /* 0x0000000405067291 */ /* 0x002fc6000f8ec0ff */
[----:B------:R-:W-:-:S09]  /*2c30*/  UMOV UR5, URZ ;  /* 0x000000ff00057c82 */ /* 0x000fd20008000000 */
.L_x_54:
[----:B------:R-:W-:Y:S02]  /*2c40*/  LEA R2, R8, UR6, 0x3 ;  /* 0x0000000608027c11 */ /* 0x000fe4000f8e18ff */
[----:B------:R-:W-:-:S03]  /*2c50*/  SHF.L.U32 R5, R9, 0x1f, RZ ;  /* 0x0000001f09057819 */ /* 0x000fc600000006ff */
[----:B------:R-:W-:Y:S01]  /*2c60*/  VIADD R4, R2, 0x110 ;  /* 0x0000011002047836 */ /* 0x000fe20000000000 */
[----:B------:R-:W1:Y:S02]  /*2c70*/  SYNCS.PHASECHK.TRANS64.TRYWAIT P0, [R2+URZ+0x100], R5 ;  /* 0x00010005020075a7 */ /* 0x000e6400080011ff */
[----:B-1----:R-:W-:Y:S05]  /*2c80*/  @!P0 BRA `(.L_x_51) ;  /* 0x0000008c00e48947 */ /* 0x002fea0003800000 */
.L_x_152:
[----:B------:R-:W-:Y:S01]  /*2c90*/  ULEA UR4, UR5, UR6, 0x3 ;  /* 0x0000000605047291 */ /* 0x000fe2000f8e18ff */
[----:B------:R-:W-:Y:S02]  /*2ca0*/  PRMT R4, RZ, 0x654, R4 ;  /* 0x00000654ff047816 */ /* 0x000fe40000000004 */
[----:B-1----:R-:W-:Y:S01]  /*2cb0*/  SHF.L.U32 R5, R12, 0x1f, RZ ;  /* 0x0000001f0c057819 */ /* 0x002fe200000006ff */
[----:B------:R-:W-:Y:S01]  /*2cc0*/  UIADD3 UR7, UPT, UPT, UR4, 0xc0, URZ ;  /* 0x000000c004077890 */ /* 0x000fe2000fffe0ff */
[----:B------:R1:W-:Y:S05]  /*2cd0*/  SYNCS.ARRIVE.TRANS64.RED.A1T0 RZ, [R4+URZ], RZ ;  /* 0x000000ff04ff79a7 */ /* 0x0003ea00081004ff */
[----:B------:R-:W-:Y:S01]  /*2ce0*/  IMAD.U32 R7, RZ, RZ, UR7 ;  /* 0x00000007ff077e24 */ /* 0x000fe2000f8e00ff */
[----:B------:R-:W2:Y:S04]  /*2cf0*/  SYNCS.PHASECHK.TRANS64.TRYWAIT P0, [UR4+0xd0], R5 ;  /* 0x0000d005ff0075a7 */ /* 0x000ea80008001104 */
[----:B------:R-:W-:Y:S01]  /*2d00*/  PRMT R6, R0, 0x654, R7 ;  /* 0x0000065400067816 */ /* 0x000fe20000000007 */
[----:B-1----:R-:W-:Y:S01]  /*2d10*/  @!P2 IMAD.MOV.U32 R4, RZ, RZ, 0x10 ;  /* 0x00000010ff04a424 */ /* 0x002fe200078e00ff */
[----:B--2---:R-:W-:Y:S06]  /*2d20*/  @!P0 BRA `(.L_x_52) ;  /* 0x0000008c00d08947 */ /* 0x004fec0003800000 */
.L_x_154:
[----:B------:R-:W-:Y:S01]  /*2d30*/  ULEA UR8, UR5, UR6, 0x4 ;  /* 0x0000000605087291 */ /* 0x000fe2000f8e20ff */
[----:B------:R-:W-:Y:S01]  /*2d40*/  SEL R3, R6, R3, !P2 ;  /* 0x0000000306037207 */ /* 0x000fe20005000000 */
[----:B------:R-:W-:Y:S01]  /*2d50*/  UIADD3 UR9, UPT, UPT, UR4, 0xc0, URZ ;  /* 0x000000c004097890 */ /* 0x000fe2000fffe0ff */
[----:B-1----:R-:W-:Y:S01]  /*2d60*/  LEA R2, R11, UR6, 0x3 ;  /* 0x000000060b027c11 */ /* 0x002fe2000f8e18ff */
[----:B------:R-:W-:Y:S01]  /*2d70*/  UIADD3 UR8, UPT, UPT, UR8, 0x130, URZ ;  /* 0x0000013008087890 */ /* 0x000fe2000fffe0ff */
[----:B------:R-:W-:Y:S01]  /*2d80*/  SHF.L.U32 R5, R10, 0x1f, RZ ;  /* 0x0000001f0a057819 */ /* 0x000fe200000006ff */
[----:B------:R1:W-:Y:S01]  /*2d90*/  @!P2 SYNCS.ARRIVE.TRANS64.RED RZ, [R3+URZ], R4 ;  /* 0x0000000403ffa9a7 */ /* 0x0003e200080004ff */
[----:B------:R-:W-:Y:S01]  /*2da0*/  UIADD3 UR4, UPT, UPT, UR5, 0x1, URZ ;  /* 0x0000000105047890 */ /* 0x000fe2000fffe0ff */
[----:B------:R-:W-:-:S03]  /*2db0*/  VIADD R8, R8, 0x1 ;  /* 0x0000000108087836 */ /* 0x000fc60000000000 */
[----:B------:R-:W-:Y:S02]  /*2dc0*/  UISETP.NE.AND UP0, UPT, UR4, 0x2, UPT ;  /* 0x000000020400788c */ /* 0x000fe4000bf05270 */
[----:B------:R-:W-:Y:S06]  /*2dd0*/  UGETNEXTWORKID.BROADCAST [UR8], [UR9] ;  /* 0x00000000080073ca */ /* 0x000fec0008000100 */
[----:B------:R-:W-:Y:S01]  /*2de0*/  USEL UR7, URZ, 0x1, UP0 ;  /* 0x00000001ff077887 */ /* 0x000fe20008000000 */
[----:B------:R-:W-:Y:S01]  /*2df0*/  ISETP.NE.AND P0, PT, R8, 0x2, PT ;  /* 0x000000020800780c */ /* 0x000fe20003f05270 */
[----:B------:R-:W-:Y:S01]  /*2e00*/  USEL UR5, UR4, URZ, UP0 ;  /* 0x000000ff04057287 */ /* 0x000fe20008000000 */
[----:B------:R-:W2:Y:S03]  /*2e10*/  SYNCS.PHASECHK.TRANS64.TRYWAIT P1, [R2+URZ+0xc0], R5 ;  /* 0x0000c005020075a7 */ /* 0x000ea600080211ff */
[----:B------:R-:W-:Y:S01]  /*2e20*/  LOP3.LUT R12, R12, UR7, RZ, 0x3c, !PT ;  /* 0x000000070c0c7c12 */ /* 0x000fe2000f8e3cff */
[----:B-12---:R-:W-:Y:S07]  /*2e30*/  @!P1 BRA `(.L_x_53) ;  /* 0x0000008c00a49947 */ /* 0x006fee0003800000 */
.L_x_155:
[C---:B------:R-:W-:Y:S01]  /*2e40*/  LEA R4, R11.reuse, UR6, 0x4 ;  /* 0x000000060b047c11 */ /* 0x040fe2000f8e20ff */
[----:B-1----:R-:W-:Y:S01]  /*2e50*/  VIADD R2, R2, 0xd0 ;  /* 0x000000d002027836 */ /* 0x002fe20000000000 */
[----:B------:R-:W-:Y:S01]  /*2e60*/  SEL R8, R8, RZ, P0 ;  /* 0x000000ff08087207 */ /* 0x000fe20000000000 */
[----:B------:R-:W-:-:S03]  /*2e70*/  VIADD R11, R11, 0x1 ;  /* 0x000000010b0b7836 */ /* 0x000fc60000000000 */
[----:B------:R-:W1:Y:S01]  /*2e80*/  LDS.128 R4, [R4+0x130] ;  /* 0x0001300004047984 */ /* 0x000e620000000c00 */
[----:B------:R-:W-:Y:S02]  /*2e90*/  PRMT R2, RZ, 0x654, R2 ;  /* 0x00000654ff027816 */ /* 0x000fe40000000002 */
[C---:B------:R-:W-:Y:S01]  /*2ea0*/  ISETP.NE.AND P1, PT, R11.reuse, 0x2, PT ;  /* 0x000000020b00780c */ /* 0x040fe20003f25270 */
[----:B------:R-:W-:Y:S01]  /*2eb0*/  @!PT LDS RZ, [RZ] ;  /* 0x00000000fffff984 */ /* 0x000fe20000000800 */
[----:B------:R-:W-:Y:S01]  /*2ec0*/  @!PT LDS RZ, [RZ] ;  /* 0x00000000fffff984 */ /* 0x000fe20000000800 */
[----:B------:R-:W-:Y:S01]  /*2ed0*/  @!PT LDS RZ, [RZ] ;  /* 0x00000000fffff984 */ /* 0x000fe20000000800 */
[----:B------:R-:W-:Y:S01]  /*2ee0*/  @!PT LDS RZ, [RZ] ;  /* 0x00000000fffff984 */ /* 0x000fe20000000800 */
[----:B------:R2:W-:Y:S06]  /*2ef0*/  MEMBAR.ALL.CTA ;  /* 0x0000000000007992 */ /* 0x0005ec0000008000 */
[----:B--2---:R-:W2:Y:S01]  /*2f00*/  FENCE.VIEW.ASYNC.S ;  /* 0x00000000000073c6 */ /* 0x004ea20000000000 */
[----:B------:R-:W-:Y:S01]  /*2f10*/  SEL R11, R11, RZ, P1 ;  /* 0x000000ff0b0b7207 */ /* 0x000fe20000800000 */
[----:B--2---:R2:W-:Y:S01]  /*2f20*/  SYNCS.ARRIVE.TRANS64.RED.A1T0 RZ, [R2+URZ], RZ ;  /* 0x000000ff02ff79a7 */ /* 0x0045e200081004ff */
[----:B-1----:R-:W-:-:S02]  /*2f30*/  LOP3.LUT P3, RZ, R6, 0x1, RZ, 0xc0, !PT ;  /* 0x0000000106ff7812 */ /* 0x002fc4000786c0ff */
[----:B------:R-:W-:-:S04]  /*2f40*/  SEL R5, RZ, 0x1, P1 ;  /* 0x00000001ff057807 */ /* 0x000fc80000800000 */
[----:B------:R-:W-:Y:S02]  /*2f50*/  LOP3.LUT R10, R10, R5, RZ, 0x3c, !PT ;  /* 0x000000050a0a7212 */ /* 0x000fe400078e3cff */
[----:B--2---:R-:W-:-:S04]  /*2f60*/  SEL R2, RZ, 0x1, P0 ;  /* 0x00000001ff027807 */ /* 0x004fc80000000000 */
[----:B------:R-:W-:Y:S01]  /*2f70*/  LOP3.LUT R9, R9, R2, RZ, 0x3c, !PT ;  /* 0x0000000209097212 */ /* 0x000fe200078e3cff */
[----:B------:R-:W-:Y:S06]  /*2f80*/  @P3 BRA `(.L_x_54) ;  /* 0xfffffffc002c3947 */ /* 0x000fec000383ffff */
[----:B------:R-:W-:Y:S01]  /*2f90*/  ULEA UR4, UR5, UR6, 0x3 ;  /* 0x0000000605047291 */ /* 0x000fe2000f8e18ff */
[----:B------:R-:W-:-:S08]  /*2fa0*/  SHF.L.U32 R3, R12, 0x1f, RZ ;  /* 0x0000001f0c037819 */ /* 0x000fd000000006ff */
[----:B------:R-:W1:Y:S02]  /*2fb0*/  SYNCS.PHASECHK.TRANS64 P0, [UR4+0xd0], R3 ;  /* 0x0000d003ff0075a7 */ /* 0x000e640008001004 */
[----:B-1----:R-:W-:Y:S05]  /*2fc0*/  @P0 BRA `(.L_x_55) ;  /* 0x0000000000080947 */ /* 0x002fea0003800000 */
[----:B------:R-:W1:Y:S02]  /*2fd0*/  SYNCS.PHASECHK.TRANS64.TRYWAIT P0, [UR4+0xd0], R3 ;  /* 0x0000d003ff0075a7 */ /* 0x000e640008001104 */
[----:B-1----:R-:W-:Y:S05]  /*2fe0*/  @!P0 BRA `(.L_x_56) ;  /* 0x0000008c004c8947 */ /* 0x002fea0003800000 */
.L_x_55:
[----:B------:R-:W-:-:S04]  /*2ff0*/  UIADD3 UR7, UPT, UPT, UR5, 0x1, URZ ;  /* 0x0000000105077890 */ /* 0x000fc8000fffe0ff */
[----:B------:R-:W-:-:S04]  /*3000*/  UISETP.NE.AND UP0, UPT, UR7, 0x2, UPT ;  /* 0x000000020700788c */ /* 0x000fc8000bf05270 */
[----:B------:R-:W-:Y:S02]  /*3010*/  USEL UR8, URZ, 0x1, UP0 ;  /* 0x00000001ff087887 */ /* 0x000fe40008000000 */
[----:B------:R-:W-:-:S04]  /*3020*/  USEL UR7, UR7, URZ, UP0 ;  /* 0x000000ff07077287 */ /* 0x000fc80008000000 */
[----:B------:R-:W-:Y:S01]  /*3030*/  ULEA UR7, UR7, UR6, 0x3 ;  /* 0x0000000607077291 */ /* 0x000fe2000f8e18ff */
[----:B-1----:R-:W-:-:S04]  /*3040*/  LOP3.LUT R3, R12, UR8, RZ, 0x3c, !PT ;  /* 0x000000080c037c12 */ /* 0x002fc8000f8e3cff */
[----:B------:R-:W-:-:S04]  /*3050*/  SHF.L.U32 R0, R3, 0x1f, RZ ;  /* 0x0000001f03007819 */ /* 0x000fc800000006ff */
[----:B------:R-:W1:Y:S02]  /*3060*/  SYNCS.PHASECHK.TRANS64 P0, [UR7+0xd0], R0 ;  /* 0x0000d000ff0075a7 */ /* 0x000e640008001007 */
[----:B-1----:R-:W-:Y:S05]  /*3070*/  @P0 EXIT ;  /* 0x000000000000094d */ /* 0x002fea0003800000 */
[----:B------:R-:W-:Y:S02]  /*3080*/  SHF.L.U32 R3, R3, 0x1f, RZ ;  /* 0x0000001f03037819 */ /* 0x000fe400000006ff */
[----:B------:R-:W-:-:S07]  /*3090*/  MOV R0, UR7 ;  /* 0x0000000700007c02 */ /* 0x000fce0008000f00 */
.L_x_57:
[----:B-1----:R1:W2:Y:S02]  /*30a0*/  SYNCS.PHASECHK.TRANS64.TRYWAIT P0, [R0+URZ+0xd0], R3 ;  /* 0x0000d003000075a7 */ /* 0x0022a400080011ff */
[----:B--2---:R-:W-:Y:S05]  /*30b0*/  @!P0 NANOSLEEP.SYNCS 0x989680 ;  /* 0x009896800000895d */ /* 0x004fea0003900000 */
[----:B------:R-:W2:Y:S02]  /*30c0*/  @!P0 SYNCS.PHASECHK.TRANS64 P0, [R0+URZ+0xd0], R3 ;  /* 0x0000d003000085a7 */ /* 0x000ea400080010ff */
[----:B--2---:R-:W-:Y:S05]  /*30d0*/  @P0 EXIT ;  /* 0x000000000000094d */ /* 0x004fea0003800000 */
[----:B------:R-:W-:Y:S05]  /*30e0*/  BRA `(.L_x_57) ;  /* 0xfffffffc00ec7947 */ /* 0x000fea000383ffff */
.L_x_50:
[----:B------:R-:W-:Y:S05]  /*30f0*/  BRA.U UP4, `(.L_x_58) ;  /* 0x0000000d04407547 */ /* 0x000fea000b800000 */
[----:B------:R-:W1:Y:S01]  /*3100*/  S2UR UR7, SR_CgaCtaId ;  /* 0x00000000000779c3 */ /* 0x000e620000008800 */
[----:B------:R-:W-:Y:S01]  /*3110*/  UMOV UR4, 0x40 ;  /* 0x0000004000047882 */ /* 0x000fe20000000000 */
[----:B------:R-:W-:Y:S01]  /*3120*/  NOP ;  /* 0x0000000000007918 */ /* 0x000fe20000000000 */
[----:B------:R-:W-:Y:S01]  /*3130*/  UMOV UR6, 0x400 ;  /* 0x0000040000067882 */ /* 0x000fe20000000000 */
[----:B-1----:R-:W-:Y:S02]  /*3140*/  ULEA UR5, UR7, UR4, 0x18 ;  /* 0x0000000407057291 */ /* 0x002fe4000f8ec0ff */
[----:B------:R-:W-:-:S07]  /*3150*/  ULEA UR6, UR7, UR6, 0x18 ;  /* 0x0000000607067291 */ /* 0x000fce000f8ec0ff */
[----:B------:R-:W1:Y:S02]  /*3160*/  LDS.U8 R0, [UR5+0x1c] ;  /* 0x00001c05ff007984 */ /* 0x000e640008000000 */
[----:B-1----:R-:W-:-:S13]  /*3170*/  ISETP.NE.AND P0, PT, R0, RZ, PT ;  /* 0x000000ff0000720c */ /* 0x002fda0003f05270 */
[----:B------:R-:W-:Y:S05]  /*3180*/  @P0 BRA `(.L_x_59) ;  /* 0x0000000000580947 */ /* 0x000fea0003800000 */
[----:B------:R-:W-:-:S13]  /*3190*/  ELECT P0, URZ, PT ;  /* 0x0000000000ff782f */ /* 0x000fda0003800000 */
[----:B------:R-:W-:Y:S05]  /*31a0*/  @!P0 BRA `(.L_x_60) ;  /* 0x0000000000608947 */ /* 0x000fea0003800000 */
[----:B------:R-:W-:Y:S01]  /*31b0*/  UMOV UR4, 0x10 ;  /* 0x0000001000047882 */ /* 0x000fe20000000000 */
[----:B------:R-:W-:Y:S01]  /*31c0*/  HFMA2 R0, -RZ, RZ, 0, 5.9604644775390625e-08 ;  /* 0x00000001ff007431 */ /* 0x000fe200000001ff */
[----:B------:R-:W-:-:S03]  /*31d0*/  MOV R3, 0xffff ;  /* 0x0000ffff00037802 */ /* 0x000fc60000000f00 */
[----:B------:R-:W-:Y:S04]  /*31e0*/  DEPBAR.LE SB1, 0x36 ;  /* 0x00009d800000791a */ /* 0x000fe80000000000 */
[----:B------:R-:W1:Y:S02]  /*31f0*/  UTCATOMSWS.FIND_AND_SET.ALIGN UP0, UR4, UR4 ;  /* 0x00000004000475e3 */ /* 0x000e640008000800 */
[----:B-1----:R-:W-:Y:S01]  /*3200*/  MOV R4, UR4 ;  /* 0x0000000400047c02 */ /* 0x002fe20008000f00 */
[----:B------:R-:W-:Y:S06]  /*3210*/  BRA.U UP0, `(.L_x_61) ;  /* 0x0000000100187547 */ /* 0x000fec000b800000 */
.L_x_62:
[----:B------:R-:W-:Y:S05]  /*3220*/  NANOSLEEP 0x64 ;  /* 0x000000640000795d */ /* 0x000fea0003800000 */
[----:B------:R-:W-:-:S05]  /*3230*/  UMOV UR4, 0x10 ;  /* 0x0000001000047882 */ /* 0x000fca0000000000 */
[----:B------:R-:W-:Y:S04]  /*3240*/  DEPBAR.LE SB1, 0x36 ;  /* 0x00009d800000791a */ /* 0x000fe80000000000 */
[----:B------:R-:W1:Y:S02]  /*3250*/  UTCATOMSWS.FIND_AND_SET.ALIGN UP0, UR4, UR4 ;  /* 0x00000004000475e3 */ /* 0x000e640008000800 */
[----:B-1----:R-:W-:Y:S01]  /*3260*/  MOV R4, UR4 ;  /* 0x0000000400047c02 */ /* 0x002fe20008000f00 */
[----:B------:R-:W-:Y:S05]  /*3270*/  BRA.U !UP0, `(.L_x_62) ;  /* 0xfffffffd08e87547 */ /* 0x000fea000b83ffff */
.L_x_61:
[-C--:B------:R-:W-:Y:S02]  /*3280*/  SHF.L.U32 R3, R3, R4.reuse, RZ ;  /* 0x0000000403037219 */ /* 0x080fe400000006ff */
[----:B------:R-:W-:Y:S01]  /*3290*/  SHF.L.U32 R0, R0, R4, RZ ;  /* 0x0000000400007219 */ /* 0x000fe200000006ff */
[----:B------:R-:W-:Y:S02]  /*32a0*/  IMAD.SHL.U32 R4, R4, 0x20, RZ ;  /* 0x0000002004047824 */ /* 0x000fe400078e00ff */
[----:B------:R1:W-:Y:S04]  /*32b0*/  ATOMS.OR RZ, [UR5+0x14], R3 ;  /* 0x00001403ffff798c */ /* 0x0003e8000b000005 */
[----:B------:R1:W-:Y:S04]  /*32c0*/  ATOMS.OR RZ, [UR5+0x18], R0 ;  /* 0x00001800ffff798c */ /* 0x0003e8000b000005 */
[----:B------:R1:W-:Y:S01]  /*32d0*/  STS [UR6+0x150], R4 ;  /* 0x00015004ff007988 */ /* 0x0003e20008000806 */
[----:B------:R-:W-:Y:S05]  /*32e0*/  BRA `(.L_x_60) ;  /* 0x0000000000107947 */ /* 0x000fea0003800000 */
.L_x_59:
[----:B------:R-:W-:Y:S02]  /*32f0*/  MOV R0, 0xffffffff ;  /* 0xffffffff00007802 */ /* 0x000fe40000000f00 */
[----:B------:R-:W-:-:S03]  /*3300*/  MOV R4, 0x3330 ;  /* 0x0000333000047802 */ /* 0x000fc60000000f00 */
[----:B------:R1:W-:Y:S04]  /*3310*/  STS [UR6+0x150], R0 ;  /* 0x00015000ff007988 */ /* 0x0003e80008000806 */
[----:B-1---5:R-:W-:Y:S05]  /*3320*/  CALL.REL.NOINC `($__internal_1_$__cuda_sm10x_tcgen05_guardrail_trap_phase_invalid_during_alloc) ;  /* 0x0000009000607944 */ /* 0x022fea0003c00000 */
.L_x_60:
[----:B------:R-:W-:Y:S05]  /*3330*/  WARPSYNC.ALL ;  /* 0x0000000000007948 */ /* 0x000fea0003800000 */
[----:B------:R-:W2:Y:S01]  /*3340*/  S2UR UR4, SR_CgaCtaId ;  /* 0x00000000000479c3 */ /* 0x000ea20000008800 */
[----:B------:R-:W-:Y:S01]  /*3350*/  UMOV UR17, 0x400 ;  /* 0x0000040000117882 */ /* 0x000fe20000000000 */
[----:B------:R-:W-:-:S06]  /*3360*/  NOP ;  /* 0x0000000000007918 */ /* 0x000fcc0000000000 */
[----:B------:R-:W-:Y:S06]  /*3370*/  BAR.ARV 0x6, 0xa0 ;  /* 0x0182800000007b1d */ /* 0x000fec0000002000 */
[----:B------:R-:W3:Y:S01]  /*3380*/  LDCU UR5, c[0x0][0x38c] ;  /* 0x00007180ff0577ac */ /* 0x000ee20008000800 */
[----:B------:R-:W-:Y:S01]  /*3390*/  LOP3.LUT R2, R2, 0xffff, RZ, 0xc0, !PT ;  /* 0x0000ffff02027812 */ /* 0x000fe200078ec0ff */
[----:B------:R-:W-:Y:S01]  /*33a0*/  IMAD.MOV.U32 R11, RZ, RZ, 0x1 ;  /* 0x00000001ff0b7424 */ /* 0x000fe200078e00ff */
[----:B------:R-:W-:Y:S01]  /*33b0*/  CS2R R8, SRZ ;  /* 0x0000000000087805 */ /* 0x000fe2000001ff00 */
[----:B------:R-:W4:Y:S01]  /*33c0*/  LDCU UR8, c[0x0][0x38c] ;  /* 0x00007180ff0877ac */ /* 0x000f220008000800 */
[----:B------:R-:W-:Y:S01]  /*33d0*/  R2UR UR19, R2 ;  /* 0x00000000021372ca */ /* 0x000fe200000e0000 */
[----:B------:R-:W-:Y:S01]  /*33e0*/  IMAD.MOV.U32 R10, RZ, RZ, RZ ;  /* 0x000000ffff0a7224 */ /* 0x000fe200078e00ff */
[----:B------:R-:W-:Y:S01]  /*33f0*/  UMOV UR23, URZ ;  /* 0x000000ff00177c82 */ /* 0x000fe20008000000 */
[----:B------:R-:W-:Y:S01]  /*3400*/  UMOV UR14, URZ ;  /* 0x000000ff000e7c82 */ /* 0x000fe20008000000 */
[----:B--2---:R-:W-:Y:S01]  /*3410*/  ULEA UR17, UR4, UR17, 0x18 ;  /* 0x0000001104117291 */ /* 0x004fe2000f8ec0ff */
[----:B------:R-:W-:Y:S01]  /*3420*/  UMOV UR26, 0x0 ;  /* 0x00000000001a7882 */ /* 0x000fe20000000000 */
[----:B------:R-:W-:-:S02]  /*3430*/  UMOV UR27, 0x8400010 ;  /* 0x08400010001b7882 */ /* 0x000fc40000000000 */
[----:B------:R-:W-:Y:S02]  /*3440*/  UIADD3 UR6, UPT, UPT, UR17, 0xc400, URZ ;  /* 0x0000c40011067890 */ /* 0x000fe4000fffe0ff */
[----:B------:R-:W-:Y:S02]  /*3450*/  UIADD3 UR7, UPT, UPT, UR17, 0x1a400, URZ ;  /* 0x0001a40011077890 */ /* 0x000fe4000fffe0ff */
[----:B---3--:R-:W-:Y:S01]  /*3460*/  UIADD3 UR5, UPT, UPT, UR5, 0x3f, URZ ;  /* 0x0000003f05057890 */ /* 0x008fe2000fffe0ff */
[----:B-1----:R-:W1:Y:S01]  /*3470*/  LDS R0, [UR17+0x150] ;  /* 0x00015011ff007984 */ /* 0x002e620008000800 */
[----:B------:R-:W-:Y:S02]  /*3480*/  USHF.R.U32.HI UR6, URZ, 0x4, UR6 ;  /* 0x00000004ff067899 */ /* 0x000fe40008011606 */
[----:B------:R-:W-:Y:S02]  /*3490*/  USHF.R.S32.HI UR4, URZ, 0x1f, UR5 ;  /* 0x0000001fff047899 */ /* 0x000fe40008011405 */
[----:B------:R-:W-:-:S02]  /*34a0*/  ULOP3.LUT UR6, UR6, 0x3fff, URZ, 0xc0, !UPT ;  /* 0x00003fff06067892 */ /* 0x000fc4000f8ec0ff */
[----:B------:R-:W-:Y:S02]  /*34b0*/  ULEA.HI UR4, UR4, UR5, URZ, 0x6 ;  /* 0x0000000504047291 */ /* 0x000fe4000f8f30ff */
[----:B------:R-:W-:Y:S02]  /*34c0*/  USHF.R.U32.HI UR5, URZ, 0x4, UR7 ;  /* 0x00000004ff057899 */ /* 0x000fe40008011607 */
[----:B------:R-:W-:Y:S02]  /*34d0*/  USHF.R.S32.HI UR28, URZ, 0x6, UR4 ;  /* 0x00000006ff1c7899 */ /* 0x000fe40008011404 */
[----:B------:R-:W-:Y:S02]  /*34e0*/  ULOP3.LUT UR5, UR5, 0x3fff, URZ, 0xc0, !UPT ;  /* 0x00003fff05057892 */ /* 0x000fe4000f8ec0ff */
[----:B------:R-:W-:Y:S02]  /*34f0*/  UISETP.LT.AND UP0, UPT, UR28, 0x1, UPT ;  /* 0x000000011c00788c */ /* 0x000fe4000bf01270 */
[----:B------:R-:W-:-:S02]  /*3500*/  ULOP3.LUT UR20, UR6, 0x10000, URZ, 0xfc, !UPT ;  /* 0x0001000006147892 */ /* 0x000fc4000f8efcff */
[----:B------:R-:W-:Y:S02]  /*3510*/  USEL UR29, UR28, 0x1, !UP0 ;  /* 0x000000011c1d7887 */ /* 0x000fe4000c000000 */
[----:B------:R-:W-:Y:S02]  /*3520*/  ULOP3.LUT UR21, UR5, 0x10000, URZ, 0xfc, !UPT ;  /* 0x0001000005157892 */ /* 0x000fe4000f8efcff */
[----:B------:R-:W-:Y:S02]  /*3530*/  UIADD3 UR29, UPT, UPT, -UR29, URZ, URZ ;  /* 0x000000ff1d1d7290 */ /* 0x000fe4000fffe1ff */
[----:B----4-:R-:W-:Y:S01]  /*3540*/  UISETP.GE.AND UP4, UPT, UR8, 0x1, UPT ;  /* 0x000000010800788c */ /* 0x010fe2000bf86270 */
[----:B------:R-:W-:Y:S01]  /*3550*/  UMOV UR24, 0x0 ;  /* 0x0000000000187882 */ /* 0x000fe20000000000 */
[----:B------:R-:W-:Y:S01]  /*3560*/  UMOV UR25, 0x8400010 ;  /* 0x0840001000197882 */ /* 0x000fe20000000000 */
[----:B-1----:R-:W-:-:S15]  /*3570*/  R2UR UR30, R0 ;  /* 0x00000000001e72ca */ /* 0x002fde00000e0000 */
.L_x_69:
[----:B------:R-:W-:Y:S02]  /*3580*/  LEA R0, R10, UR17, 0x3 ;  /* 0x000000110a007c11 */ /* 0x000fe4000f8e18ff */
[----:B------:R-:W-:Y:S02]  /*3590*/  SHF.L.U32 R5, R9, 0x1f, RZ ;  /* 0x0000001f09057819 */ /* 0x000fe400000006ff */
[----:B------:R-:W-:Y:S01]  /*35a0*/  PLOP3.LUT P0, PT, PT, PT, UP4, 0x80, 0x8 ;  /* 0x000000000008781c */ /* 0x000fe20003f0f048 */
[----:B------:R-:W-:Y:S01]  /*35b0*/  VIADD R3, R0, 0xd0 ;  /* 0x000000d000037836 */ /* 0x000fe20000000000 */
[----:B-1----:R-:W1:Y:S02]  /*35c0*/  SYNCS.PHASECHK.TRANS64.TRYWAIT P1, [R0+URZ+0xc0], R5 ;  /* 0x0000c005000075a7 */ /* 0x002e6400080211ff */
[----:B-1-3--:R-:W-:Y:S09]  /*35d0*/  @!P1 BRA `(.L_x_63) ;  /* 0x0000008400e89947 */ /* 0x00aff20003800000 */
.L_x_157:
[----:B------:R-:W-:Y:S01]  /*35e0*/  LEA R4, R10, UR17, 0x4 ;  /* 0x000000110a047c11 */ /* 0x000fe2000f8e20ff */
[----:B------:R-:W-:Y:S01]  /*35f0*/  @UP4 ULEA UR4, UR14, UR17, 0x3 ;  /* 0x000000110e044291 */ /* 0x000fe2000f8e18ff */
[----:B------:R-:W-:Y:S01]  /*3600*/  PLOP3.LUT P2, PT, PT, PT, PT, 0x80, 0x8 ;  /* 0x000000000008781c */ /* 0x000fe20003f4f070 */
[----:B------:R-:W-:Y:S01]  /*3610*/  ULEA UR22, UR23, UR17, 0x3 ;  /* 0x0000001117167291 */ /* 0x000fe2000f8e18ff */
[----:B------:R-:W-:Y:S01]  /*3620*/  PRMT R3, RZ, 0x654, R3 ;  /* 0x00000654ff037816 */ /* 0x000fe20000000003 */
[----:B------:R-:W-:Y:S01]  /*3630*/  ULEA UR18, UR23, UR30, 0x8 ;  /* 0x0000001e17127291 */ /* 0x000fe2000f8e40ff */
[----:B-1----:R-:W1:Y:S01]  /*3640*/  LDS.128 R4, [R4+0x130] ;  /* 0x0001300004047984 */ /* 0x002e620000000c00 */
[----:B------:R-:W-:Y:S02]  /*3650*/  @P0 SHF.L.U32 R2, R8, 0x1f, RZ ;  /* 0x0000001f08020819 */ /* 0x000fe400000006ff */
[----:B------:R-:W-:Y:S01]  /*3660*/  SHF.L.U32 R0, R11, 0x1f, RZ ;  /* 0x0000001f0b007819 */ /* 0x000fe200000006ff */
[----:B------:R-:W-:Y:S01]  /*3670*/  @!PT LDS RZ, [RZ] ;  /* 0x00000000fffff984 */ /* 0x000fe20000000800 */
[----:B------:R-:W-:Y:S01]  /*3680*/  @!PT LDS RZ, [RZ] ;  /* 0x00000000fffff984 */ /* 0x000fe20000000800 */
[----:B------:R-:W-:Y:S01]  /*3690*/  @!PT LDS RZ, [RZ] ;  /* 0x00000000fffff984 */ /* 0x000fe20000000800 */
[----:B------:R-:W-:Y:S01]  /*36a0*/  @!PT LDS RZ, [RZ] ;  /* 0x00000000fffff984 */ /* 0x000fe20000000800 */
[----:B------:R2:W-:Y:S06]  /*36b0*/  MEMBAR.ALL.CTA ;  /* 0x0000000000007992 */ /* 0x0005ec0000008000 */
[----:B--2---:R-:W2:Y:S02]  /*36c0*/  FENCE.VIEW.ASYNC.S ;  /* 0x00000000000073c6 */ /* 0x004ea40000000000 */
[----:B--2---:R2:W-:Y:S01]  /*36d0*/  SYNCS.ARRIVE.TRANS64.RED.A1T0 RZ, [R3+URZ], RZ ;  /* 0x000000ff03ff79a7 */ /* 0x0045e200081004ff */
[----:B------:R2:W3:Y:S01]  /*36e0*/  @P0 SYNCS.PHASECHK.TRANS64.TRYWAIT P2, [UR4], R2 ;  /* 0x00000002ff0005a7 */ /* 0x0004e20008041104 */
[----:B-1----:R-:W-:Y:S01]  /*36f0*/  LOP3.LUT P1, RZ, R6, 0x1, RZ, 0xc0, !PT ;  /* 0x0000000106ff7812 */ /* 0x002fe2000782c0ff */
[----:B------:R-:W1:Y:S02]  /*3700*/  SYNCS.PHASECHK.TRANS64.TRYWAIT P0, [UR22+0xf0], R0 ;  /* 0x0000f000ff0075a7 */ /* 0x000e640008001116 */
[----:B-123--:R-:W-:Y:S10]  /*3710*/  @!P0 BRA `(.L_x_64) ;  /* 0x0000008400ac8947 */ /* 0x00eff40003800000 */
.L_x_159:
[----:B------:R-:W-:Y:S01]  /*3720*/  IADD3 R10, PT, PT, R10, 0x1, RZ ;  /* 0x000000010a0a7810 */ /* 0x000fe20007ffe0ff */
[----:B------:R-:W-:Y:S06]  /*3730*/  BRA.U !UP4, `(.L_x_65) ;  /* 0x000000010c987547 */ /* 0x000fec000b800000 */
[----:B------:R-:W-:Y:S01]  /*3740*/  UPLOP3.LUT UP2, UPT, UPT, UPT, UPT, 0x40, 0x4 ;  /* 0x000000000004789c */ /* 0x000fe20003f4e870 */
[----:B------:R-:W-:Y:S01]  /*3750*/  UMOV UR16, UR29 ;  /* 0x0000001d00107c82 */ /* 0x000fe20008000000 */
[----:B------:R-:W-:Y:S01]  /*3760*/  UMOV UR15, UR28 ;  /* 0x0000001c000f7c82 */ /* 0x000fe20008000000 */
[----:B------:R-:W-:-:S08]  /*3770*/  UMOV UR6, UR14 ;  /* 0x0000000e00067c82 */ /* 0x000fd00008000000 */
.L_x_68:
[----:B------:R-:W-:Y:S02]  /*3780*/  UIADD3 UR16, UPT, UPT, UR16, 0x1, URZ ;  /* 0x0000000110107890 */ /* 0x000fe4000fffe0ff */
[----:B--2---:R-:W-:Y:S02]  /*3790*/  ULEA UR5, UR6, UR17, 0x3 ;  /* 0x0000001106057291 */ /* 0x004fe4000f8e18ff */
[----:B------:R-:W-:Y:S01]  /*37a0*/  UISETP.NE.AND UP3, UPT, UR16, URZ, UPT ;  /* 0x000000ff1000728c */ /* 0x000fe2000bf65270 */
[----:B---3--:R-:W-:Y:S10]  /*37b0*/  @P2 BRA `(.L_x_66) ;  /* 0x00000000000c2947 */ /* 0x008ff40003800000 */
[----:B-1----:R-:W-:Y:S04]  /*37c0*/  SHF.L.U32 R3, R8, 0x1f, RZ ;  /* 0x0000001f08037819 */ /* 0x002fe800000006ff */
[----:B------:R-:W1:Y:S02]  /*37d0*/  SYNCS.PHASECHK.TRANS64.TRYWAIT P0, [UR5], R3 ;  /* 0x00000003ff0075a7 */ /* 0x000e640008001105 */
[----:B-1----:R-:W-:Y:S05]  /*37e0*/  @!P0 BRA `(.L_x_67) ;  /* 0x0000008400908947 */ /* 0x002fea0003800000 */
.L_x_66:
[----:B------:R-:W-:Y:S01]  /*37f0*/  UISETP.NE.AND UP0, UPT, UR15, 0x1, UPT ;  /* 0x000000010f00788c */ /* 0x000fe2000bf05270 */
[----:B------:R-:W-:Y:S01]  /*3800*/  PLOP3.LUT P2, PT, PT, PT, PT, 0x80, 0x8 ;  /* 0x000000000008781c */ /* 0x000fe20003f4f070 */
[----:B------:R-:W-:Y:S02]  /*3810*/  UIADD3 UR4, UPT, UPT, UR6, 0x1, URZ ;  /* 0x0000000106047890 */ /* 0x000fe4000fffe0ff */
[----:B------:R-:W-:Y:S02]  /*3820*/  ULEA UR12, UR6, UR21, 0xa ;  /* 0x00000015060c7291 */ /* 0x000fe4000f8e50ff */
[----:B------:R-:W-:Y:S01]  /*3830*/  UISETP.NE.AND UP1, UPT, UR4, 0x7, UPT ;  /* 0x000000070400788c */ /* 0x000fe2000bf25270 */
[----:B------:R-:W-:Y:S01]  /*3840*/  PLOP3.LUT P0, PT, PT, PT, UP0, 0x80, 0x8 ;  /* 0x000000000008781c */ /* 0x000fe20003f0f008 */
[----:B------:R-:W-:Y:S02]  /*3850*/  UIADD3 UR10, UPT, UPT, UR12, 0x2, URZ ;  /* 0x000000020c0a7890 */ /* 0x000fe4000fffe0ff */
[----:B------:R-:W-:Y:S02]  /*3860*/  USEL UR7, URZ, 0x1, UP1 ;  /* 0x00000001ff077887 */ /* 0x000fe40008800000 */
[----:B------:R-:W-:Y:S02]  /*3870*/  USEL UR14, UR4, URZ, UP1 ;  /* 0x000000ff040e7287 */ /* 0x000fe40008800000 */
[----:B------:R-:W-:Y:S02]  /*3880*/  UIADD3 UR15, UPT, UPT, UR15, -0x1, URZ ;  /* 0xffffffff0f0f7890 */ /* 0x000fe4000fffe0ff */
[----:B------:R-:W-:Y:S01]  /*3890*/  @UP0 ULEA UR4, UR14, UR17, 0x3 ;  /* 0x000000110e040291 */ /* 0x000fe2000f8e18ff */
[----:B------:R-:W-:Y:S01]  /*38a0*/  LOP3.LUT R8, R8, UR7, RZ, 0x3c, !PT ;  /* 0x0000000708087c12 */ /* 0x000fe2000f8e3cff */
[----:B------:R-:W-:Y:S01]  /*38b0*/  UIADD3 UR7, UPT, UPT, UR5, 0x38, URZ ;  /* 0x0000003805077890 */ /* 0x000fe2000fffe0ff */
[----:B------:R-:W-:Y:S02]  /*38c0*/  UMOV UR13, 0x80004020 ;  /* 0x80004020000d7882 */ /* 0x000fe40000000000 */
[----:B-1----:R-:W-:Y:S01]  /*38d0*/  @P0 SHF.L.U32 R0, R8, 0x1f, RZ ;  /* 0x0000001f08000819 */ /* 0x002fe200000006ff */
[----:B------:R-:W-:Y:S01]  /*38e0*/  UMOV UR5, 0x80004020 ;  /* 0x8000402000057882 */ /* 0x000fe20000000000 */
[----:B------:R-:W-:Y:S01]  /*38f0*/  UMOV UR11, 0x80004020 ;  /* 0x80004020000b7882 */ /* 0x000fe20000000000 */
[----:B------:R-:W-:Y:S01]  /*3900*/  UMOV UR9, 0x80004020 ;  /* 0x8000402000097882 */ /* 0x000fe20000000000 */
[----:B------:R2:W3:Y:S01]  /*3910*/  @P0 SYNCS.PHASECHK.TRANS64.TRYWAIT P2, [UR4], R0 ;  /* 0x00000000ff0005a7 */ /* 0x0004e20008041104 */
[----:B------:R-:W-:Y:S03]  /*3920*/  ULEA UR4, UR6, UR20, 0x9 ;  /* 0x0000001406047291 */ /* 0x000fe6000f8e48ff */
[----:B------:R-:W-:Y:S01]  /*3930*/  UMOV UR6, UR14 ;  /* 0x0000000e00067c82 */ /* 0x000fe20008000000 */
[----:B------:R-:W-:Y:S05]  /*3940*/  UIADD3 UR8, UPT, UPT, UR4, 0x2, URZ ;  /* 0x0000000204087890 */ /* 0x000fea000fffe0ff */
[----:B------:R2:W-:Y:S01]  /*3950*/  UTCQMMA gdesc[UR4], gdesc[UR12], tmem[UR18], tmem[UR26], idesc[UR27], UP2 ;  /* 0x00ff1a0c040075ea */ /* 0x0005e20009000312 */
[----:B------:R-:W-:Y:S03]  /*3960*/  UPLOP3.LUT UP2, UPT, UPT, UPT, UPT, 0x80, 0x8 ;  /* 0x000000000008789c */ /* 0x000fe60003f4f070 */
[----:B------:R2:W-:Y:S01]  /*3970*/  UTCQMMA gdesc[UR8], gdesc[UR10], tmem[UR18], tmem[UR24], idesc[UR25], UPT ;  /* 0x00ff180a080075ea */ /* 0x0005e2000b800312 */
[----:B------:R2:W-:Y:S01]  /*3980*/  UTCBAR.MULTICAST [UR7], URZ, UR19 ;  /* 0x000000ff070073e9 */ /* 0x0005e20008000813 */
[----:B------:R-:W-:Y:S06]  /*3990*/  BRA.U UP3, `(.L_x_68) ;  /* 0xfffffffd03787547 */ /* 0x000fec000b83ffff */
.L_x_65:
[----:B--2---:R-:W-:Y:S01]  /*39a0*/  UIADD3 UR4, UPT, UPT, UR23, 0x1, URZ ;  /* 0x0000000117047890 */ /* 0x004fe2000fffe0ff */
[C---:B------:R-:W-:Y:S01]  /*39b0*/  ISETP.NE.AND P0, PT, R10.reuse, 0x2, PT ;  /* 0x000000020a00780c */ /* 0x040fe20003f05270 */
[----:B------:R-:W-:Y:S02]  /*39c0*/  UIADD3 UR5, UPT, UPT, UR22, 0xe0, URZ ;  /* 0x000000e016057890 */ /* 0x000fe4000fffe0ff */
[----:B------:R-:W-:Y:S01]  /*39d0*/  UISETP.NE.AND UP0, UPT, UR4, 0x2, UPT ;  /* 0x000000020400788c */ /* 0x000fe2000bf05270 */
[----:B-1----:R-:W-:Y:S02]  /*39e0*/  SEL R0, RZ, 0x1, P0 ;  /* 0x00000001ff007807 */ /* 0x002fe40000000000 */
[----:B------:R-:W-:Y:S01]  /*39f0*/  SEL R10, R10, RZ, P0 ;  /* 0x000000ff0a0a7207 */ /* 0x000fe20000000000 */
[----:B------:R-:W-:Y:S01]  /*3a00*/  USEL UR6, URZ, 0x1, UP0 ;  /* 0x00000001ff067887 */ /* 0x000fe20008000000 */
[----:B------:R-:W-:Y:S01]  /*3a10*/  LOP3.LUT R9, R9, R0, RZ, 0x3c, !PT ;  /* 0x0000000009097212 */ /* 0x000fe200078e3cff */
[----:B------:R-:W-:Y:S01]  /*3a20*/  USEL UR23, UR4, URZ, UP0 ;  /* 0x000000ff04177287 */ /* 0x000fe20008000000 */
[----:B------:R1:W-:Y:S03]  /*3a30*/  UTCBAR [UR5], URZ ;  /* 0x000000ff050073e9 */ /* 0x0003e600080000ff */
[----:B------:R-:W-:Y:S01]  /*3a40*/  LOP3.LUT R11, R11, UR6, RZ, 0x3c, !PT ;  /* 0x000000060b0b7c12 */ /* 0x000fe2000f8e3cff */
[----:B------:R-:W-:Y:S07]  /*3a50*/  @P1 BRA `(.L_x_69) ;  /* 0xfffffff800c81947 */ /* 0x000fee000383ffff */
[----:B------:R-:W2:Y:S01]  /*3a60*/  S2UR UR7, SR_CgaCtaId ;  /* 0x00000000000779c3 */ /* 0x000ea20000008800 */
[----:B------:R-:W-:Y:S01]  /*3a70*/  ELECT P0, URZ, PT ;  /* 0x0000000000ff782f */ /* 0x000fe20003800000 */
[----:B------:R-:W-:Y:S01]  /*3a80*/  IMAD.MOV.U32 R0, RZ, RZ, 0x1 ;  /* 0x00000001ff007424 */ /* 0x000fe200078e00ff */
[----:B------:R-:W-:Y:S01]  /*3a90*/  UIADD3 UR17, UPT, UPT, UR17, 0xf0, URZ ;  /* 0x000000f011117890 */ /* 0x000fe2000fffe0ff */
[----:B------:R-:W-:Y:S01]  /*3aa0*/  SHF.L.U32 R3, R11, 0x1f, RZ ;  /* 0x0000001f0b037819 */ /* 0x000fe200000006ff */
[----:B------:R-:W-:-:S03]  /*3ab0*/  UMOV UR4, 0x40 ;  /* 0x0000004000047882 */ /* 0x000fc60000000000 */
[----:B------:R-:W-:Y:S01]  /*3ac0*/  UVIRTCOUNT.DEALLOC.SMPOOL 0x80 ;  /* 0x000000800000784c */ /* 0x000fe20000000000 */
[----:B--2---:R-:W-:Y:S02]  /*3ad0*/  ULEA UR7, UR7, UR4, 0x18 ;  /* 0x0000000407077291 */ /* 0x004fe4000f8ec0ff */
[----:B------:R-:W-:-:S07]  /*3ae0*/  ULEA UR4, UR23, UR17, 0x3 ;  /* 0x0000001117047291 */ /* 0x000fce000f8e18ff */
[----:B------:R2:W-:Y:S02]  /*3af0*/  @P0 STS.U8 [UR7+0x1c], R0 ;  /* 0x00001c00ff000988 */ /* 0x0005e40008000007 */
[----:B------:R-:W4:Y:S02]  /*3b00*/  SYNCS.PHASECHK.TRANS64.TRYWAIT P0, [UR4], R3 ;  /* 0x00000003ff0075a7 */ /* 0x000f240008001104 */
[----:B--2-4-:R-:W-:Y:S05]  /*3b10*/  @!P0 BRA `(.L_x_70) ;  /* 0x0000008000dc8947 */ /* 0x014fea0003800000 */
.L_x_162:
[----:B------:R-:W-:-:S04]  /*3b20*/  UIADD3 UR4, UPT, UPT, UR23, 0x1, URZ ;  /* 0x0000000117047890 */ /* 0x000fc8000fffe0ff */
[----:B------:R-:W-:-:S04]  /*3b30*/  UISETP.NE.AND UP0, UPT, UR4, 0x2, UPT ;  /* 0x000000020400788c */ /* 0x000fc8000bf05270 */
[----:B-1----:R-:W-:Y:S02]  /*3b40*/  USEL UR5, URZ, 0x1, UP0 ;  /* 0x00000001ff057887 */ /* 0x002fe40008000000 */
[----:B------:R-:W-:-:S04]  /*3b50*/  USEL UR4, UR4, URZ, UP0 ;  /* 0x000000ff04047287 */ /* 0x000fc80008000000 */
[----:B------:R-:W-:Y:S01]  /*3b60*/  ULEA UR4, UR4, UR17, 0x3 ;  /* 0x0000001104047291 */ /* 0x000fe2000f8e18ff */
[----:B--2---:R-:W-:-:S04]  /*3b70*/  LOP3.LUT R3, R11, UR5, RZ, 0x3c, !PT ;  /* 0x000000050b037c12 */ /* 0x004fc8000f8e3cff */
[----:B------:R-:W-:-:S04]  /*3b80*/  SHF.L.U32 R3, R3, 0x1f, RZ ;  /* 0x0000001f03037819 */ /* 0x000fc800000006ff */
[----:B------:R-:W1:Y:S02]  /*3b90*/  SYNCS.PHASECHK.TRANS64.TRYWAIT P0, [UR4], R3 ;  /* 0x00000003ff0075a7 */ /* 0x000e640008001104 */
[----:B-1----:R-:W-:Y:S05]  /*3ba0*/  @!P0 BRA `(.L_x_71) ;  /* 0x0000008000d08947 */ /* 0x002fea0003800000 */
.L_x_164:
[----:B------:R-:W-:Y:S01]  /*3bb0*/  NOP ;  /* 0x0000000000007918 */ /* 0x000fe20000000000 */
[----:B-1----:R-:W1:Y:S01]  /*3bc0*/  LDS R0, [UR7+0x14] ;  /* 0x00001407ff007984 */ /* 0x002e620008000800 */
[----:B------:R-:W-:Y:S01]  /*3bd0*/  ULOP3.LUT UR4, UR30, 0xffff, URZ, 0xc0, !UPT ;  /* 0x0000ffff1e047892 */ /* 0x000fe2000f8ec0ff */
[----:B------:R-:W-:Y:S01]  /*3be0*/  UMOV UR5, 0xffff ;  /* 0x0000ffff00057882 */ /* 0x000fe20000000000 */
[----:B------:R-:W-:Y:S02]  /*3bf0*/  UMOV UR6, 0x1 ;  /* 0x0000000100067882 */ /* 0x000fe40000000000 */
[----:B------:R-:W-:-:S04]  /*3c00*/  USHF.R.U32.HI UR4, URZ, 0x5, UR4 ;  /* 0x00000005ff047899 */ /* 0x000fc80008011604 */
[----:B------:R-:W-:Y:S02]  /*3c10*/  USHF.L.U32 UR5, UR5, UR4, URZ ;  /* 0x0000000405057299 */ /* 0x000fe400080006ff */
[----:B------:R-:W-:-:S04]  /*3c20*/  USHF.L.U32 UR4, UR6, UR4, URZ ;  /* 0x0000000406047299 */ /* 0x000fc800080006ff */
[----:B-1----:R-:W-:-:S04]  /*3c30*/  LOP3.LUT R0, R0, UR5, RZ, 0xc0, !PT ;  /* 0x0000000500007c12 */ /* 0x002fc8000f8ec0ff */
[----:B------:R-:W-:-:S13]  /*3c40*/  ISETP.NE.AND P0, PT, R0, UR5, PT ;  /* 0x0000000500007c0c */ /* 0x000fda000bf05270 */
[----:B------:R-:W-:Y:S05]  /*3c50*/  @P0 BRA `(.L_x_72) ;  /* 0x0000000000580947 */ /* 0x000fea0003800000 */
[----:B------:R-:W1:Y:S02]  /*3c60*/  LDS R0, [UR7+0x18] ;  /* 0x00001807ff007984 */ /* 0x000e640008000800 */
[----:B-1----:R-:W-:-:S04]  /*3c70*/  LOP3.LUT R0, R0, UR4, RZ, 0xc0, !PT ;  /* 0x0000000400007c12 */ /* 0x002fc8000f8ec0ff */
[----:B------:R-:W-:-:S13]  /*3c80*/  ISETP.NE.AND P0, PT, R0, UR4, PT ;  /* 0x0000000400007c0c */ /* 0x000fda000bf05270 */
[----:B------:R-:W-:Y:S05]  /*3c90*/  @P0 BRA `(.L_x_73) ;  /* 0x00000000003c0947 */ /* 0x000fea0003800000 */
[----:B------:R-:W1:Y:S01]  /*3ca0*/  S2R R2, SR_LANEID ;  /* 0x0000000000027919 */ /* 0x000e620000000000 */
[----:B------:R-:W-:Y:S01]  /*3cb0*/  ULOP3.LUT UR5, URZ, UR5, URZ, 0x33, !UPT ;  /* 0x00000005ff057292 */ /* 0x000fe2000f8e33ff */
[----:B------:R-:W-:Y:S01]  /*3cc0*/  LOP3.LUT R4, RZ, UR4, RZ, 0x33, !PT ;  /* 0x00000004ff047c12 */ /* 0x000fe2000f8e33ff */
[----:B------:R-:W-:Y:S02]  /*3cd0*/  VOTEU.ANY UR4, UPT, PT ;  /* 0x0000000000047886 */ /* 0x000fe400038e0100 */
[----:B------:R-:W-:Y:S01]  /*3ce0*/  UFLO.U32 UR4, UR4 ;  /* 0x00000004000472bd */ /* 0x000fe200080e0000 */
[----:B------:R-:W2:Y:S01]  /*3cf0*/  REDUX UR6, R4 ;  /* 0x00000000040673c4 */ /* 0x000ea20000000000 */
[----:B------:R-:W-:-:S06]  /*3d00*/  IMAD.U32 R0, RZ, RZ, UR5 ;  /* 0x00000005ff007e24 */ /* 0x000fcc000f8e00ff */
[----:B------:R4:W-:Y:S01]  /*3d10*/  UTCATOMSWS.AND URZ, UR5 ;  /* 0x0000000500ff79e3 */ /* 0x0009e20008000000 */
[----:B------:R-:W3:Y:S01]  /*3d20*/  REDUX UR8, R0 ;  /* 0x00000000000873c4 */ /* 0x000ee20000000000 */
[----:B-1----:R-:W-:Y:S01]  /*3d30*/  ISETP.EQ.U32.AND P0, PT, R2, UR4, PT ;  /* 0x0000000402007c0c */ /* 0x002fe2000bf02070 */
[----:B--2---:R-:W-:Y:S01]  /*3d40*/  IMAD.U32 R2, RZ, RZ, UR6 ;  /* 0x00000006ff027e24 */ /* 0x004fe2000f8e00ff */
[----:B---3--:R-:W-:-:S11]  /*3d50*/  MOV R3, UR8 ;  /* 0x0000000800037c02 */ /* 0x008fd60008000f00 */
[----:B------:R4:W-:Y:S04]  /*3d60*/  @P0 ATOMS.AND RZ, [UR7+0x14], R3 ;  /* 0x00001403ffff098c */ /* 0x0009e8000a800007 */
[----:B------:R4:W-:Y:S01]  /*3d70*/  @P0 ATOMS.AND RZ, [UR7+0x18], R2 ;  /* 0x00001802ffff098c */ /* 0x0009e2000a800007 */
[----:B------:R-:W-:Y:S05]  /*3d80*/  BRA `(.L_x_74) ;  /* 0x0000000000147947 */ /* 0x000fea0003800000 */
.L_x_73:
[----:B------:R-:W-:Y:S02]  /*3d90*/  MOV R2, 0x3db0 ;  /* 0x00003db000027802 */ /* 0x000fe40000000f00 */
[----:B---3-5:R-:W-:Y:S05]  /*3da0*/  CALL.REL.NOINC `($__internal_0_$__cuda_sm10x_tcgen05_guardrail_trap_col_being_dealloced_not_returned_by_alloc) ;  /* 0x0000008400b47944 */ /* 0x028fea0003c00000 */
[----:B------:R-:W-:Y:S05]  /*3db0*/  BRA `(.L_x_74) ;  /* 0x0000000000087947 */ /* 0x000fea0003800000 */
.L_x_72:
[----:B------:R-:W-:Y:S02]  /*3dc0*/  MOV R2, 0x3de0 ;  /* 0x00003de000027802 */ /* 0x000fe40000000f00 */
[----:B---3-5:R-:W-:Y:S05]  /*3dd0*/  CALL.REL.NOINC `($__internal_2_$__cuda_sm10x_tcgen05_guardrail_trap_unallocated_columns_being_dealloced) ;  /* 0x0000008400c07944 */ /* 0x028fea0003c00000 */
.L_x_74:
[----:B------:R-:W-:Y:S01]  /*3de0*/  NOP ;  /* 0x0000000000007918 */ /* 0x000fe20000000000 */
[----:B----4-:R-:W-:Y:S05]  /*3df0*/  EXIT ;  /* 0x000000000000794d */ /* 0x010fea0003800000 */
.L_x_58:
[----:B------:R-:W-:-:S09]  /*3e00*/  UISETP.NE.OR UP0, UPT, UR17, 0x3, !UP3 ;  /* 0x000000031100788c */ /* 0x000fd2000df05670 */
[----:B------:R-:W-:Y:S05]  /*3e10*/  BRA.U UP0, `(.L_x_75) ;  /* 0x0000001100587547 */ /* 0x000fea000b800000 */
[----:B------:R-:W1:Y:S01]  /*3e20*/  S2UR UR10, SR_CgaCtaId ;  /* 0x00000000000a79c3 */ /* 0x000e620000008800 */
[----:B------:R-:W2:Y:S01]  /*3e30*/  LDCU UR31, c[0x0][0x370] ;  /* 0x00006e00ff1f77ac */ /* 0x000ea20008000800 */
[----:B------:R-:W-:Y:S02]  /*3e40*/  HFMA2 R13, -RZ, RZ, 0, 0 ;  /* 0x00000000ff0d7431 */ /* 0x000fe400000001ff */
[----:B------:R-:W-:Y:S01]  /*3e50*/  IMAD.MOV.U32 R15, RZ, RZ, 0x1 ;  /* 0x00000001ff0f7424 */ /* 0x000fe200078e00ff */
[----:B------:R-:W-:Y:S01]  /*3e60*/  MOV R7, 0x2000 ;  /* 0x0000200000077802 */ /* 0x000fe20000000f00 */
[----:B------:R-:W2:Y:S01]  /*3e70*/  LDCU.128 UR44, c[0x0][0xb10] ;  /* 0x00016200ff2c77ac */ /* 0x000ea20008000c00 */
[----:B------:R-:W-:Y:S01]  /*3e80*/  IMAD.MOV.U32 R14, RZ, RZ, RZ ;  /* 0x000000ffff0e7224 */ /* 0x000fe200078e00ff */
[----:B------:R-:W3:Y:S01]  /*3e90*/  LDC.64 R16, c[0x0][0x348] ;  /* 0x0000d200ff107b82 */ /* 0x000ee20000000a00 */
[----:B------:R-:W4:Y:S01]  /*3ea0*/  LDCU UR30, c[0x0][0x374] ;  /* 0x00006e80ff1e77ac */ /* 0x000f220008000800 */
[----:B------:R-:W1:Y:S06]  /*3eb0*/  LDCU UR15, c[0x0][0xb0c] ;  /* 0x00016180ff0f77ac */ /* 0x000e6c0008000800 */
[----:B------:R-:W3:Y:S01]  /*3ec0*/  LDC.64 R2, c[0x0][0x888] ;  /* 0x00022200ff027b82 */ /* 0x000ee20000000a00 */
[----:B------:R-:W3:Y:S01]  /*3ed0*/  LDCU UR49, c[0x0][0xb20] ;  /* 0x00016400ff3177ac */ /* 0x000ee20008000800 */
[----:B------:R-:W3:Y:S06]  /*3ee0*/  LDCU UR4, c[0x0][0xb30] ;  /* 0x00016600ff0477ac */ /* 0x000eec0008000800 */
[----:B------:R-:W3:Y:S01]  /*3ef0*/  LDC.64 R4, c[0x0][0x890] ;  /* 0x00022400ff047b82 */ /* 0x000ee20000000a00 */
[----:B------:R-:W-:Y:S01]  /*3f00*/  UMOV UR21, 0x400 ;  /* 0x0000040000157882 */ /* 0x000fe20000000000 */
[----:B--2---:R-:W-:-:S02]  /*3f10*/  UIMAD.WIDE.U32 UR6, UR31, UR44, URZ ;  /* 0x0000002c1f0672a5 */ /* 0x004fc4000f8e00ff */
[----:B----4-:R-:W-:Y:S02]  /*3f20*/  UIMAD.WIDE.U32 UR8, UR30, UR47, URZ ;  /* 0x0000002f1e0872a5 */ /* 0x010fe4000f8e00ff */
[----:B-1----:R-:W-:Y:S02]  /*3f30*/  ULEA UR21, UR10, UR21, 0x18 ;  /* 0x000000150a157291 */ /* 0x002fe4000f8ec0ff */
[----:B------:R-:W-:Y:S02]  /*3f40*/  UPLOP3.LUT UP3, UPT, UPT, UPT, UPT, 0x40, 0x4 ;  /* 0x000000000004789c */ /* 0x000fe40003f6e870 */
[----:B------:R-:W-:Y:S02]  /*3f50*/  UIADD3 UR37, UPT, UPT, UR21, 0x88, URZ ;  /* 0x0000008815257890 */ /* 0x000fe4000fffe0ff */
[----:B------:R-:W-:Y:S02]  /*3f60*/  UIADD3 UR33, UPT, UPT, UR21, 0x70, URZ ;  /* 0x0000007015217890 */ /* 0x000fe4000fffe0ff */
[----:B------:R-:W-:-:S02]  /*3f70*/  UIADD3 UR25, UPT, UPT, UR21, 0x78, URZ ;  /* 0x0000007815197890 */ /* 0x000fc4000fffe0ff */
[----:B------:R-:W-:Y:S01]  /*3f80*/  UIADD3 UR17, UPT, UPT, UR21, 0x80, URZ ;  /* 0x0000008015117890 */ /* 0x000fe2000fffe0ff */
[----:B------:R-:W-:Y:S01]  /*3f90*/  UMOV UR6, UR7 ;  /* 0x0000000700067c82 */ /* 0x000fe20008000000 */
[----:B------:R-:W-:Y:S01]  /*3fa0*/  UMOV UR41, UR9 ;  /* 0x0000000900297c82 */ /* 0x000fe20008000000 */
[----:B------:R-:W-:Y:S02]  /*3fb0*/  UISETP.GE.AND UP0, UPT, UR42, 0x1, UPT ;  /* 0x000000012a00788c */ /* 0x000fe4000bf06270 */
[----:B------:R-:W-:Y:S01]  /*3fc0*/  UISETP.NE.AND UP4, UPT, UR42, 0x1, UPT ;  /* 0x000000012a00788c */ /* 0x000fe2000bf85270 */
[----:B------:R-:W1:Y:S01]  /*3fd0*/  LDCU.64 UR22, c[0x0][0xb28] ;  /* 0x00016500ff1677ac */ /* 0x000e620008000a00 */
[----:B------:R-:W-:Y:S02]  /*3fe0*/  UISETP.NE.AND UP6, UPT, UR15, 0x1, UPT ;  /* 0x000000010f00788c */ /* 0x000fe4000bfc5270 */
[----:B------:R-:W-:Y:S02]  /*3ff0*/  UISETP.NE.AND UP5, UPT, UR46, 0x1, UPT ;  /* 0x000000012e00788c */ /* 0x000fe4000bfa5270 */
[----:B------:R-:W-:-:S02]  /*4000*/  UPRMT UR37, UR10, 0x654, UR37 ;  /* 0x000006540a257896 */ /* 0x000fc40008000025 */
[----:B------:R-:W-:Y:S02]  /*4010*/  USHF.R.U32.HI UR43, URZ, UR45, UR6 ;  /* 0x0000002dff2b7299 */ /* 0x000fe40008011606 */
[----:B------:R-:W-:Y:S02]  /*4020*/  UPRMT UR40, UR10, 0x654, UR33 ;  /* 0x000006540a287896 */ /* 0x000fe40008000021 */
[----:B------:R-:W-:Y:S02]  /*4030*/  UPRMT UR39, UR10, 0x654, UR25 ;  /* 0x000006540a277896 */ /* 0x000fe40008000019 */
[----:B------:R-:W-:Y:S02]  /*4040*/  UPRMT UR38, UR10, 0x654, UR17 ;  /* 0x000006540a267896 */ /* 0x000fe40008000011 */
[----:B---3--:R-:W-:Y:S02]  /*4050*/  USHF.R.U32.HI UR41, URZ, UR49, UR41 ;  /* 0x00000031ff297299 */ /* 0x008fe40008011629 */
[----:B------:R-:W-:-:S11]  /*4060*/  UISETP.NE.AND UP2, UPT, UR4, 0x1, UPT ;  /* 0x000000010400788c */ /* 0x000fd6000bf45270 */
.L_x_86:
[C---:B------:R-:W-:Y:S02]  /*4070*/  LEA R12, R14.reuse, UR21, 0x3 ;  /* 0x000000150e0c7c11 */ /* 0x040fe4000f8e18ff */
[----:B------:R-:W-:Y:S02]  /*4080*/  SHF.L.U32 R9, R13, 0x1f, RZ ;  /* 0x0000001f0d097819 */ /* 0x000fe400000006ff */
[----:B------:R-:W-:Y:S02]  /*4090*/  LEA R10, R14, UR21, 0x4 ;  /* 0x000000150e0a7c11 */ /* 0x000fe4000f8e20ff */
[----:B--2---:R-:W2:Y:S02]  /*40a0*/  SYNCS.PHASECHK.TRANS64.TRYWAIT P0, [R12+URZ+0xc0], R9 ;  /* 0x0000c0090c0075a7 */ /* 0x004ea400080011ff */
[----:B--2---:R-:W-:Y:S05]  /*40b0*/  @!P0 BRA `(.L_x_76) ;  /* 0x0000007c00a48947 */ /* 0x004fea0003800000 */
.L_x_165:
[----:B--2---:R-:W2:Y:S01]  /*40c0*/  LDS.128 R8, [R10+0x130] ;  /* 0x000130000a087984 */ /* 0x004ea20000000c00 */
[----:B------:R-:W-:Y:S01]  /*40d0*/  UISETP.GE.AND UP0, UPT, UR42, 0x1, UPT ;  /* 0x000000012a00788c */ /* 0x000fe2000bf06270 */
[----:B------:R-:W-:Y:S01]  /*40e0*/  @!PT LDS RZ, [RZ] ;  /* 0x00000000fffff984 */ /* 0x000fe20000000800 */
[----:B------:R-:W-:Y:S01]  /*40f0*/  @!PT LDS RZ, [RZ] ;  /* 0x00000000fffff984 */ /* 0x000fe20000000800 */
[----:B------:R-:W-:Y:S01]  /*4100*/  @!PT LDS RZ, [RZ] ;  /* 0x00000000fffff984 */ /* 0x000fe20000000800 */
[----:B------:R-:W-:Y:S01]  /*4110*/  @!PT LDS RZ, [RZ] ;  /* 0x00000000fffff984 */ /* 0x000fe20000000800 */
[----:B------:R3:W-:Y:S06]  /*4120*/  MEMBAR.ALL.CTA ;  /* 0x0000000000007992 */ /* 0x0007ec0000008000 */
[----:B---3--:R-:W3:Y:S01]  /*4130*/  FENCE.VIEW.ASYNC.S ;  /* 0x00000000000073c6 */ /* 0x008ee20000000000 */
[----:B--2---:R-:W-:Y:S11]  /*4140*/  LOP3.LUT P0, RZ, R10, 0x1, RZ, 0xc0, !PT ;  /* 0x000000010aff7812 */ /* 0x004ff6000780c0ff */
[----:B------:R-:W-:Y:S02]  /*4150*/  @!UPT UIADD3 URZ, UPT, UPT, URZ, URZ, URZ ;  /* 0x000000fffffff290 */ /* 0x000fe4000fffe0ff */
[----:B---3--:R-:W-:Y:S01]  /*4160*/  VOTEU.ANY UP1, P0 ;  /* 0x0000000000ff7886 */ /* 0x008fe20000020100 */
[----:B------:R-:W-:Y:S11]  /*4170*/  PLOP3.LUT P0, PT, PT, PT, UP1, 0x80, 0x8 ;  /* 0x000000000008781c */ /* 0x000ff60003f0f018 */
[----:B------:R-:W-:Y:S02]  /*4180*/  @!UPT UIADD3 URZ, UPT, UPT, URZ, URZ, URZ ;  /* 0x000000fffffff290 */ /* 0x000fe4000fffe0ff */
[----:B------:R-:W-:Y:S02]  /*4190*/  @P0 SHF.R.U32.HI R0, RZ, 0x10, R9 ;  /* 0x00000010ff000819 */ /* 0x000fe40000011609 */
[----:B------:R-:W-:Y:S02]  /*41a0*/  @P0 MOV R6, R8 ;  /* 0x0000000800060202 */ /* 0x000fe40000000f00 */
[----:B------:R-:W-:Y:S01]  /*41b0*/  @P0 R2UR UR4, R0 ;  /* 0x00000000000402ca */ /* 0x000fe200000e0000 */
[----:B------:R-:W-:Y:S01]  /*41c0*/  VIADD R0, R12, 0xd0 ;  /* 0x000000d00c007836 */ /* 0x000fe20000000000 */
[----:B------:R-:W-:Y:S02]  /*41d0*/  @P0 LOP3.LUT R8, R9, 0xffff, RZ, 0xc0, !PT ;  /* 0x0000ffff09080812 */ /* 0x000fe400078ec0ff */
[----:B------:R-:W-:Y:S02]  /*41e0*/  @P0 R2UR UR6, R6 ;  /* 0x00000000060602ca */ /* 0x000fe400000e0000 */
[----:B------:R-:W-:Y:S02]  /*41f0*/  PRMT R0, RZ, 0x654, R0 ;  /* 0x00000654ff007816 */ /* 0x000fe40000000000 */
[----:B------:R-:W-:Y:S02]  /*4200*/  @P0 R2UR UR5, R8 ;  /* 0x00000000080502ca */ /* 0x000fe400000e0000 */
[----:B------:R2:W-:Y:S03]  /*4210*/  SYNCS.ARRIVE.TRANS64.RED.A1T0 RZ, [R0+URZ], RZ ;  /* 0x000000ff00ff79a7 */ /* 0x0005e600081004ff */
[----:B------:R-:W-:Y:S04]  /*4220*/  @UP1 UMOV UR29, UR4 ;  /* 0x00000004001d1c82 */ /* 0x000fe80008000000 */
[----:B------:R-:W-:Y:S04]  /*4230*/  @UP1 UMOV UR14, UR6 ;  /* 0x00000006000e1c82 */ /* 0x000fe80008000000 */
[----:B------:R-:W-:Y:S01]  /*4240*/  @UP1 UMOV UR13, UR5 ;  /* 0x00000005000d1c82 */ /* 0x000fe20008000000 */
[----:B------:R-:W-:Y:S05]  /*4250*/  BRA.U !UP0, `(.L_x_77) ;  /* 0x0000000108a47547 */ /* 0x000fea000b800000 */
[----:B------:R-:W-:Y:S02]  /*4260*/  UIMAD.WIDE.U32 UR18, UR13, UR47, URZ ;  /* 0x0000002f0d1272a5 */ /* 0x000fe4000f8e00ff */
[----:B------:R-:W-:Y:S02]  /*4270*/  UIMAD.WIDE.U32 UR26, UR14, UR44, URZ ;  /* 0x0000002c0e1a72a5 */ /* 0x000fe4000f8e00ff */
[----:B------:R-:W-:Y:S02]  /*4280*/  USEL UR4, UR30, UR41, !UP5 ;  /* 0x000000291e047287 */ /* 0x000fe4000e800000 */
[----:B------:R-:W-:Y:S02]  /*4290*/  USEL UR7, UR31, UR43, !UP6 ;  /* 0x0000002b1f077287 */ /* 0x000fe4000f000000 */
[----:B-1----:R-:W-:Y:S02]  /*42a0*/  UIMAD.WIDE.U32 UR8, UR4, UR22, URZ ;  /* 0x00000016040872a5 */ /* 0x002fe4000f8e00ff */
[----:B------:R-:W-:Y:S01]  /*42b0*/  UIMAD.WIDE.U32 UR10, UR7, UR22, URZ ;  /* 0x00000016070a72a5 */ /* 0x000fe2000f8e00ff */
[----:B------:R-:W-:Y:S02]  /*42c0*/  UMOV UR5, UR19 ;  /* 0x0000001300057c82 */ /* 0x000fe40008000000 */
[----:B------:R-:W-:Y:S03]  /*42d0*/  USHF.R.U32.HI UR6, URZ, UR49, UR5 ;  /* 0x00000031ff067299 */ /* 0x000fe60008011605 */
[----:B------:R-:W-:Y:S01]  /*42e0*/  UMOV UR5, UR27 ;  /* 0x0000001b00057c82 */ /* 0x000fe20008000000 */
[----:B------:R-:W-:Y:S02]  /*42f0*/  USEL UR6, UR13, UR6, !UP5 ;  /* 0x000000060d067287 */ /* 0x000fe4000e800000 */
[----:B------:R-:W-:Y:S03]  /*4300*/  USHF.R.U32.HI UR12, URZ, UR45, UR5 ;  /* 0x0000002dff0c7299 */ /* 0x000fe60008011605 */
[----:B------:R-:W-:Y:S02]  /*4310*/  UMOV UR5, UR9 ;  /* 0x0000000900057c82 */ /* 0x000fe40008000000 */
[----:B------:R-:W-:Y:S03]  /*4320*/  @UP4 USHF.R.U32.HI UR4, URZ, UR23, UR5 ;  /* 0x00000017ff044299 */ /* 0x000fe60008011605 */
[----:B------:R-:W-:Y:S01]  /*4330*/  UMOV UR5, UR11 ;  /* 0x0000000b00057c82 */ /* 0x000fe20008000000 */
[----:B------:R-:W-:Y:S02]  /*4340*/  UIMAD UR4, UR42, UR4, URZ ;  /* 0x000000042a0472a4 */ /* 0x000fe4000f8e02ff */
[----:B------:R-:W-:Y:S02]  /*4350*/  @UP4 USHF.R.U32.HI UR7, URZ, UR23, UR5 ;  /* 0x00000017ff074299 */ /* 0x000fe40008011605 */
[----:B------:R-:W-:Y:S02]  /*4360*/  UIMAD.WIDE.U32 UR10, UR6, UR22, URZ ;  /* 0x00000016060a72a5 */ /* 0x000fe4000f8e00ff */
[----:B------:R-:W-:Y:S02]  /*4370*/  USEL UR5, UR14, UR12, !UP6 ;  /* 0x0000000c0e057287 */ /* 0x000fe4000f000000 */
[----:B------:R-:W-:Y:S02]  /*4380*/  UIMAD UR8, UR42, UR7, URZ ;  /* 0x000000072a0872a4 */ /* 0x000fe4000f8e02ff */
[----:B------:R-:W-:Y:S03]  /*4390*/  UISETP.GE.AND UP0, UPT, UR6, UR4, UPT ;  /* 0x000000040600728c */ /* 0x000fe6000bf06270 */
[----:B------:R-:W-:Y:S01]  /*43a0*/  UMOV UR4, UR11 ;  /* 0x0000000b00047c82 */ /* 0x000fe20008000000 */
[----:B------:R-:W-:Y:S02]  /*43b0*/  UISETP.GE.OR UP0, UPT, UR5, UR8, UP0 ;  /* 0x000000080500728c */ /* 0x000fe40008706670 */
[----:B------:R-:W-:Y:S02]  /*43c0*/  USHF.R.U32.HI UR4, URZ, UR23, UR4 ;  /* 0x00000017ff047299 */ /* 0x000fe40008011604 */
[----:B------:R-:W-:Y:S02]  /*43d0*/  UIMAD.WIDE.U32 UR8, UR5, UR22, URZ ;  /* 0x00000016050872a5 */ /* 0x000fe4000f8e00ff */
[----:B------:R-:W-:Y:S04]  /*43e0*/  USEL UR10, UR6, UR4, !UP4 ;  /* 0x00000004060a7287 */ /* 0x000fe8000e000000 */
[----:B------:R-:W-:Y:S01]  /*43f0*/  UIADD3 UR11, UPT, UPT, -UR10, URZ, URZ ;  /* 0x000000ff0a0b7290 */ /* 0x000fe2000fffe1ff */
[----:B------:R-:W-:Y:S02]  /*4400*/  @!UP0 UMOV UR4, UR9 ;  /* 0x0000000900048c82 */ /* 0x000fe40008000000 */
[----:B------:R-:W-:Y:S02]  /*4410*/  @!UP0 USHF.R.U32.HI UR4, URZ, UR23, UR4 ;  /* 0x00000017ff048299 */ /* 0x000fe40008011604 */
[----:B------:R-:W-:Y:S02]  /*4420*/  UIMAD UR8, UR42, UR11, UR6 ;  /* 0x0000000b2a0872a4 */ /* 0x000fe4000f8e0206 */
[----:B------:R-:W-:Y:S04]  /*4430*/  @!UP0 USEL UR4, UR5, UR4, !UP4 ;  /* 0x0000000405048287 */ /* 0x000fe8000e000000 */
[----:B------:R-:W-:Y:S02]  /*4440*/  @!UP0 UIMAD UR8, UR7, UR8, UR4 ;  /* 0x00000008070882a4 */ /* 0x000fe4000f8e0204 */
[----:B------:R-:W-:Y:S02]  /*4450*/  @!UP0 UIADD3 UR9, UPT, UPT, UR10, -UR4, URZ ;  /* 0x800000040a098290 */ /* 0x000fe4000fffe0ff */
[----:B------:R-:W-:Y:S02]  /*4460*/  UIADD3 UR4, UPT, UPT, -UR5, URZ, URZ ;  /* 0x000000ff05047290 */ /* 0x000fe4000fffe1ff */
[----:B------:R-:W-:Y:S02]  /*4470*/  UIADD3 UR7, UPT, UPT, -UR6, URZ, URZ ;  /* 0x000000ff06077290 */ /* 0x000fe4000fffe1ff */
[----:B------:R-:W-:Y:S02]  /*4480*/  @!UP0 UIMAD UR6, UR9, UR42, UR5 ;  /* 0x0000002a090682a4 */ /* 0x000fe4000f8e0205 */
[----:B------:R-:W-:Y:S02]  /*4490*/  UIMAD UR14, UR15, UR4, UR14 ;  /* 0x000000040f0e72a4 */ /* 0x000fe4000f8e020e */
[----:B------:R-:W-:Y:S01]  /*44a0*/  UIMAD UR13, UR46, UR7, UR13 ;  /* 0x000000072e0d72a4 */ /* 0x000fe2000f8e020d */
[----:B------:R-:W-:Y:S02]  /*44b0*/  @!UP0 UMOV UR5, UR8 ;  /* 0x0000000800058c82 */ /* 0x000fe40008000000 */
[----:B------:R-:W-:Y:S02]  /*44c0*/  UIMAD UR14, UR5, UR15, UR14 ;  /* 0x0000000f050e72a4 */ /* 0x000fe4000f8e020e */
[----:B------:R-:W-:Y:S11]  /*44d0*/  UIMAD UR13, UR6, UR46, UR13 ;  /* 0x0000002e060d72a4 */ /* 0x000ff6000f8e020d */
[----:B------:R-:W-:Y:S01]  /*44e0*/  @!UPT UIADD3 URZ, UPT, UPT, URZ, URZ, URZ ;  /* 0x000000fffffff290 */ /* 0x000fe2000fffe0ff */
.L_x_77:
[----:B------:R-:W3:Y:S01]  /*44f0*/  @!UP2 LDCU.128 UR8, c[0x0][0xb10] ;  /* 0x00016200ff08a7ac */ /* 0x000ee20008000c00 */
[C---:B------:R-:W-:Y:S02]  /*4500*/  ISETP.NE.U32.AND P1, PT, R4.reuse, RZ, PT ;  /* 0x000000ff0400720c */ /* 0x040fe40003f25070 */
[----:B------:R-:W-:Y:S02]  /*4510*/  ISETP.NE.U32.AND P0, PT, R4, RZ, PT ;  /* 0x000000ff0400720c */ /* 0x000fe40003f05070 */
[C---:B------:R-:W-:Y:S02]  /*4520*/  ISETP.NE.AND.EX P1, PT, R5.reuse, RZ, PT, P1 ;  /* 0x000000ff0500720c */ /* 0x040fe40003f25310 */
[----:B------:R-:W-:Y:S01]  /*4530*/  ISETP.NE.AND.EX P0, PT, R5, RZ, PT, P0 ;  /* 0x000000ff0500720c */ /* 0x000fe20003f05300 */
[----:B------:R-:W4:Y:S01]  /*4540*/  @!UP2 LDCU UR5, c[0x0][0xb0c] ;  /* 0x00016180ff05a7ac */ /* 0x000f220008000800 */
[----:B------:R-:W-:Y:S01]  /*4550*/  SHF.L.U32 R9, R15, 0x1f, RZ ;  /* 0x0000001f0f097819 */ /* 0x000fe200000006ff */
[----:B------:R-:W-:Y:S02]  /*4560*/  USHF.L.U32 UR35, UR16, 0x7, URZ ;  /* 0x0000000710237899 */ /* 0x000fe400080006ff */
[----:B------:R-:W-:Y:S02]  /*4570*/  USHF.L.U32 UR34, UR20, 0x8, URZ ;  /* 0x0000000814227899 */ /* 0x000fe400080006ff */
[----:B---3--:R-:W-:Y:S07]  /*4580*/  UIMAD.WIDE.U32 UR6, UR14, UR8, URZ ;  /* 0x000000080e0672a5 */ /* 0x008fee000f8e00ff */
[----:B------:R-:W-:Y:S01]  /*4590*/  @!UP2 UMOV UR4, UR7 ;  /* 0x000000070004ac82 */ /* 0x000fe20008000000 */
[----:B----4-:R-:W-:Y:S02]  /*45a0*/  @!UP2 UISETP.NE.AND UP0, UPT, UR5, 0x1, UPT ;  /* 0x000000010500a88c */ /* 0x010fe4000bf05270 */
[----:B------:R-:W-:Y:S02]  /*45b0*/  @!UP2 USHF.R.U32.HI UR4, URZ, UR9, UR4 ;  /* 0x00000009ff04a299 */ /* 0x000fe40008011604 */
[----:B------:R-:W-:Y:S02]  /*45c0*/  UIMAD.WIDE.U32 UR6, UR13, UR11, URZ ;  /* 0x0000000b0d0672a5 */ /* 0x000fe4000f8e00ff */
[----:B------:R-:W-:Y:S02]  /*45d0*/  @!UP2 USEL UR8, UR14, UR4, !UP0 ;  /* 0x000000040e08a287 */ /* 0x000fe4000c000000 */
[----:B------:R-:W-:Y:S03]  /*45e0*/  @!UP2 UISETP.NE.AND UP0, UPT, UR10, 0x1, UPT ;  /* 0x000000010a00a88c */ /* 0x000fe6000bf05270 */
[----:B------:R-:W-:Y:S02]  /*45f0*/  @!UP2 UMOV UR6, UR7 ;  /* 0x000000070006ac82 */ /* 0x000fe40008000000 */
[----:B------:R-:W3:Y:S02]  /*4600*/  @!UP2 LDCU UR4, c[0x0][0xb20] ;  /* 0x00016400ff04a7ac */ /* 0x000ee40008000800 */
[----:B---3--:R-:W-:Y:S04]  /*4610*/  @!UP2 USHF.R.U32.HI UR6, URZ, UR4, UR6 ;  /* 0x00000004ff06a299 */ /* 0x008fe80008011606 */
[----:B------:R-:W-:Y:S04]  /*4620*/  @!UP2 USEL UR6, UR13, UR6, !UP0 ;  /* 0x000000060d06a287 */ /* 0x000fe8000c000000 */
[----:B------:R-:W-:Y:S02]  /*4630*/  @!UP2 UIADD3 UR4, UPT, UPT, -UR8, UR6, URZ ;  /* 0x000000060804a290 */ /* 0x000fe4000fffe1ff */
[----:B------:R-:W-:Y:S02]  /*4640*/  @!UP2 UIADD3 UR6, UPT, UPT, UR8, -UR6, URZ ;  /* 0x800000060806a290 */ /* 0x000fe4000fffe0ff */
[----:B------:R-:W-:Y:S02]  /*4650*/  @!UP2 UIMAD UR14, UR4, UR5, UR14 ;  /* 0x00000005040ea2a4 */ /* 0x000fe4000f8e020e */
[----:B------:R-:W-:Y:S01]  /*4660*/  @!UP2 UIMAD UR13, UR6, UR10, UR13 ;  /* 0x0000000a060da2a4 */ /* 0x000fe2000f8e020d */
[----:B------:R-:W-:Y:S11]  /*4670*/  BRA.U UP3, `(.L_x_78) ;  /* 0x0000000103107547 */ /* 0x000ff6000b800000 */
[----:B--2---:R-:W-:Y:S04]  /*4680*/  MOV R0, UR48 ;  /* 0x0000003000007c02 */ /* 0x004fe80008000f00 */
[----:B------:R-:W-:Y:S04]  /*4690*/  SHF.L.U32 R11, R0, 0x1f, RZ ;  /* 0x0000001f000b7819 */ /* 0x000fe800000006ff */
[----:B------:R-:W2:Y:S02]  /*46a0*/  SYNCS.PHASECHK.TRANS64.TRYWAIT P2, [UR21+0xb8], R11 ;  /* 0x0000b80bff0075a7 */ /* 0x000ea40008041115 */
[----:B--2---:R-:W-:Y:S05]  /*46b0*/  @!P2 BRA `(.L_x_79) ;  /* 0x000000780038a947 */ /* 0x004fea0003800000 */
.L_x_78:
[----:B------:R-:W-:Y:S05]  /*46c0*/  @!P1 BRA `(.L_x_80) ;  /* 0x0000000000309947 */ /* 0x000fea0003800000 */
[----:B------:R-:W-:Y:S01]  /*46d0*/  ISETP.NE.U32.AND P1, PT, R2, RZ, PT ;  /* 0x000000ff0200720c */ /* 0x000fe20003f25070 */
[----:B------:R-:W3:Y:S01]  /*46e0*/  LDCU.64 UR4, c[0x0][0x358] ;  /* 0x00006b00ff0477ac */ /* 0x000ee20008000a00 */
[----:B------:R-:W-:Y:S02]  /*46f0*/  IMAD.MOV.U32 R158, RZ, RZ, 0x1 ;  /* 0x00000001ff9e7424 */ /* 0x000fe400078e00ff */
[----:B------:R-:W-:Y:S11]  /*4700*/  ISETP.NE.AND.EX P1, PT, R3, RZ, PT, P1 ;  /* 0x000000ff0300720c */ /* 0x000ff60003f25310 */
[----:B------:R-:W-:Y:S02]  /*4710*/  @!UPT UIADD3 URZ, UPT, UPT, URZ, URZ, URZ ;  /* 0x000000fffffff290 */ /* 0x000fe4000fffe0ff */
[----:B--2---:R-:W2:Y:S01]  /*4720*/  @P1 LDC.64 R10, c[0x0][0x888] ;  /* 0x00022200ff0a1b82 */ /* 0x004ea20000000a00 */
[----:B------:R-:W-:Y:S04]  /*4730*/  @P1 IMAD R0, R4, UR36, RZ ;  /* 0x0000002404001c24 */ /* 0x000fe8000f8e02ff */
[----:B--2---:R-:W-:Y:S04]  /*4740*/  @P1 IMAD.WIDE R10, R0, 0x4, R10 ;  /* 0x00000004000a1825 */ /* 0x004fe800078e020a */
[----:B------:R-:W-:Y:S01]  /*4750*/  HFMA2 R0, -RZ, RZ, 0, 5.9604644775390625e-08 ;  /* 0x00000001ff007431 */ /* 0x000fe200000001ff */
[----:B---3-5:R3:W5:Y:S04]  /*4760*/  @P1 LDG.E R73, desc[UR4][R10.64] ;  /* 0x000000040a491981 */ /* 0x028768000c1e1900 */
[----:B------:R-:W-:Y:S01]  /*4770*/  @!P1 PRMT R158, R0, 0x7610, R158 ;  /* 0x00007610009e9816 */ /* 0x000fe2000000009e */
[----:B---3--:R-:W4:Y:S06]  /*4780*/  @!P1 LDC R73, c[0x0][0x880] ;  /* 0x00022000ff499b82 */ /* 0x008f2c0000000800 */
.L_x_80:
[----:B----45:R-:W-:Y:S01]  /*4790*/  @!P0 FSETP.EQ.AND P1, PT, R73, RZ, PT ;  /* 0x000000ff4900820b */ /* 0x030fe20003f22000 */
[----:B------:R-:W-:Y:S01]  /*47a0*/  @!UPT UIADD3 URZ, UPT, UPT, URZ, URZ, URZ ;  /* 0x000000fffffff290 */ /* 0x000fe2000fffe0ff */
[----:B------:R-:W-:Y:S11]  /*47b0*/  @!P0 BRA `(.L_x_81) ;  /* 0x0000000000188947 */ /* 0x000ff60003800000 */
[----:B------:R-:W-:Y:S02]  /*47c0*/  LOP3.LUT P0, RZ, R158, 0xff, RZ, 0xc0, !PT ;  /* 0x000000ff9eff7812 */ /* 0x000fe4000780c0ff */
[----:B------:R-:W-:Y:S04]  /*47d0*/  ISETP.NE.U32.AND P1, PT, R2, RZ, PT ;  /* 0x000000ff0200720c */ /* 0x000fe80003f25070 */
[----:B------:R-:W-:Y:S04]  /*47e0*/  ISETP.NE.AND.EX P1, PT, R3, RZ, PT, P1 ;  /* 0x000000ff0300720c */ /* 0x000fe80003f25310 */
[----:B------:R-:W-:Y:S03]  /*47f0*/  PLOP3.LUT P1, PT, P1, PT, PT, 0x8, 0x80 ;  /* 0x000000000080781c */ /* 0x000fe60000f2e170 */
[----:B------:R-:W-:Y:S11]  /*4800*/  @P0 FSETP.EQ.AND P1, PT, R73, RZ, PT ;  /* 0x000000ff4900020b */ /* 0x000ff60003f22000 */
[----:B------:R-:W-:Y:S02]  /*4810*/  @!UPT UIADD3 URZ, UPT, UPT, URZ, URZ, URZ ;  /* 0x000000fffffff290 */ /* 0x000fe4000fffe0ff */
.L_x_81:
[----:B------:R-:W3:Y:S01]  /*4820*/  SYNCS.PHASECHK.TRANS64.TRYWAIT P2, [UR21+0x90], R9 ;  /* 0x00009009ff0075a7 */ /* 0x000ee20008041115 */
[----:B------:R-:W-:Y:S04]  /*4830*/  ELECT P0, URZ, PT ;  /* 0x0000000000ff782f */ /* 0x000fe80003800000 */
[----:B------:R-:W-:Y:S11]  /*4840*/  PLOP3.LUT P1, PT, P1, P0, PT, 0xf2, 0x2f ;  /* 0x00000000002f781c */ /* 0x000ff60000f21e72 */
[----:B------:R-:W-:Y:S02]  /*4850*/  @!UPT UIADD3 URZ, UPT, UPT, URZ, URZ, URZ ;  /* 0x000000fffffff290 */ /* 0x000fe4000fffe0ff */
[----:B------:R-:W-:Y:S05]  /*4860*/  @!P1 IADD3 R8, P0, PT, R16, 0x580, RZ ;  /* 0x0000058010089810 */ /* 0x000fea0007f1e0ff */
[----:B------:R-:W-:Y:S01]  /*4870*/  @!P1 IMAD.X R6, RZ, RZ, R17, P0 ;  /* 0x000000ffff069224 */ /* 0x000fe200000e0611 */
[----:B---3--:R-:W-:Y:S07]  /*4880*/  @!P2 BRA `(.L_x_82) ;  /* 0x0000007400dca947 */ /* 0x008fee0003800000 */
.L_x_168:
[----:B------:R-:W-:Y:S01]  /*4890*/  @!P1 R2UR UR5, R8 ;  /* 0x00000000080592ca */ /* 0x000fe200000e0000 */
[----:B------:R-:W-:Y:S01]  /*48a0*/  VOTEU.ALL UP0, P1 ;  /* 0x0000000000ff7886 */ /* 0x000fe20000800000 */
[----:B------:R-:W-:Y:S01]  /*48b0*/  @!P1 R2UR UR4, R6 ;  /* 0x00000000060492ca */ /* 0x000fe200000e0000 */
[----:B--2---:R-:W-:Y:S01]  /*48c0*/  @!P1 IMAD.MOV.U32 R0, RZ, RZ, 0x2000 ;  /* 0x00002000ff009424 */ /* 0x004fe200078e00ff */
[----:B------:R-:W-:Y:S01]  /*48d0*/  UMOV UR6, 0x0 ;  /* 0x0000000000067882 */ /* 0x000fe20000000000 */
[----:B------:R-:W-:Y:S01]  /*48e0*/  UMOV UR7, 0x10000000 ;  /* 0x1000000000077882 */ /* 0x000fe20000000000 */
[----:B------:R-:W-:Y:S01]  /*48f0*/  @!UP0 UIADD3 UR32, UPT, UPT, UR21, 0x200, URZ ;  /* 0x0000020015208890 */ /* 0x000fe2000fffe0ff */
[----:B------:R-:W-:Y:S01]  /*4900*/  @!P1 IADD3 R8, P0, PT, R16, 0x580, RZ ;  /* 0x0000058010089810 */ /* 0x000fe20007f1e0ff */
[----:B------:R-:W-:Y:S04]  /*4910*/  VOTEU.ALL UP0, P1 ;  /* 0x0000000000ff7886 */ /* 0x000fe80000800000 */
[----:B------:R-:W-:Y:S02]  /*4920*/  @!P1 IMAD.X R6, RZ, RZ, R17, P0 ;  /* 0x000000ffff069224 */ /* 0x000fe400000e0611 */
[----:B------:R-:W-:Y:S02]  /*4930*/  IMAD.U32 R10, RZ, RZ, UR5 ;  /* 0x00000005ff0a7e24 */ /* 0x000fe4000f8e00ff */
[----:B------:R-:W-:Y:S03]  /*4940*/  IMAD.U32 R11, RZ, RZ, UR4 ;  /* 0x00000004ff0b7e24 */ /* 0x000fe6000f8e00ff */
[----:B------:R-:W-:Y:S02]  /*4950*/  @!P1 R2UR UR4, R10 ;  /* 0x000000000a0492ca */ /* 0x000fe400000e0000 */
[----:B------:R-:W-:Y:S11]  /*4960*/  @!P1 R2UR UR5, R11 ;  /* 0x000000000b0592ca */ /* 0x000ff600000e0000 */
[----:B------:R-:W-:Y:S02]  /*4970*/  @!UPT UIADD3 URZ, UPT, UPT, URZ, URZ, URZ ;  /* 0x000000fffffff290 */ /* 0x000fe4000fffe0ff */
[----:B------:R2:W-:Y:S01]  /*4980*/  @!UP0 UTMALDG.3D [UR32], [UR4], desc[UR6] ;  /* 0x00000620040085b4 */ /* 0x0005e20008011000 */
[----:B------:R2:W-:Y:S01]  /*4990*/  @!P1 SYNCS.ARRIVE.TRANS64.RED.A0TR RZ, [UR21+0x70], R0 ;  /* 0x00007000ffff99a7 */ /* 0x0005e20008300415 */
[----:B------:R-:W-:Y:S01]  /*49a0*/  SYNCS.ARRIVE.TRANS64.RED.A1T0 RZ, [UR40], RZ ;  /* 0x000000ffffff79a7 */ /* 0x000fe20008100428 */
[----:B------:R-:W3:Y:S02]  /*49b0*/  SYNCS.PHASECHK.TRANS64.TRYWAIT P2, [UR21+0x98], R9 ;  /* 0x00009809ff0075a7 */ /* 0x000ee40008041115 */
[----:B--23--:R-:W-:Y:S05]  /*49c0*/  @!P2 BRA `(.L_x_83) ;  /* 0x0000007400a4a947 */ /* 0x00cfea0003800000 */
.L_x_170:
        /* <DEDUP_REMOVED lines=8> */
[----:B------:R-:W-:Y:S01]  /*4a50*/  @!UP0 UIADD3 UR24, UPT, UPT, UR21, 0x2200, URZ ;  /* 0x0000220015188890 */ /* 0x000fe2000fffe0ff */
[----:B------:R-:W-:Y:S01]  /*4a60*/  VOTEU.ALL UP0, P1 ;  /* 0x0000000000ff7886 */ /* 0x000fe20000800000 */
[----:B------:R-:W-:Y:S01]  /*4a70*/  UMOV UR27, UR35 ;  /* 0x00000023001b7c82 */ /* 0x000fe20008000000 */
[----:B------:R-:W-:Y:S02]  /*4a80*/  UMOV UR28, UR36 ;  /* 0x00000024001c7c82 */ /* 0x000fe40008000000 */
[----:B------:R-:W-:Y:S02]  /*4a90*/  IMAD.U32 R10, RZ, RZ, UR5 ;  /* 0x00000005ff0a7e24 */ /* 0x000fe4000f8e00ff */
[----:B------:R-:W-:Y:S02]  /*4aa0*/  IMAD.U32 R11, RZ, RZ, UR4 ;  /* 0x00000004ff0b7e24 */ /* 0x000fe4000f8e00ff */
[----:B------:R-:W-:Y:S01]  /*4ab0*/  @!P1 IMAD.X R6, RZ, RZ, R17, P0 ;  /* 0x000000ffff069224 */ /* 0x000fe200000e0611 */
        /* <DEDUP_REMOVED lines=8> */
.L_x_172:
[----:B------:R-:W-:Y:S01]  /*4b40*/  @!P1 R2UR UR5, R8 ;  /* 0x00000000080592ca */ /* 0x000fe200000e0000 */
[----:B------:R-:W-:Y:S01]  /*4b50*/  VOTEU.ALL UP0, P1 ;  /* 0x0000000000ff7886 */ /* 0x000fe20000800000 */
[----:B------:R-:W-:Y:S01]  /*4b60*/  @!P1 R2UR UR4, R6 ;  /* 0x00000000060492ca */ /* 0x000fe200000e0000 */
[----:B--2---:R-:W-:Y:S01]  /*4b70*/  @!P1 IMAD.MOV.U32 R0, RZ, RZ, 0x2000 ;  /* 0x00002000ff009424 */ /* 0x004fe200078e00ff */
[----:B------:R-:W-:Y:S01]  /*4b80*/  UMOV UR6, 0x0 ;  /* 0x0000000000067882 */ /* 0x000fe20000000000 */
[----:B------:R-:W-:Y:S01]  /*4b90*/  UMOV UR7, 0x10000000 ;  /* 0x1000000000077882 */ /* 0x000fe20000000000 */
[----:B------:R-:W-:Y:S01]  /*4ba0*/  @!UP0 UIADD3 UR18, UPT, UPT, UR34, 0x80, URZ ;  /* 0x0000008022128890 */ /* 0x000fe2000fffe0ff */
[----:B------:R-:W-:Y:S01]  /*4bb0*/  VIADD R14, R14, 0x1 ;  /* 0x000000010e0e7836 */ /* 0x000fe20000000000 */
[----:B------:R-:W-:Y:S01]  /*4bc0*/  @!UP0 UIADD3 UR16, UPT, UPT, UR21, 0x4200, URZ ;  /* 0x0000420015108890 */ /* 0x000fe2000fffe0ff */
[----:B------:R-:W-:Y:S01]  /*4bd0*/  VOTEU.ALL UP0, P1 ;  /* 0x0000000000ff7886 */ /* 0x000fe20000800000 */
[----:B------:R-:W-:Y:S01]  /*4be0*/  UMOV UR19, UR35 ;  /* 0x0000002300137c82 */ /* 0x000fe20008000000 */
[----:B------:R-:W-:Y:S02]  /*4bf0*/  UMOV UR20, UR36 ;  /* 0x0000002400147c82 */ /* 0x000fe40008000000 */
        /* <DEDUP_REMOVED lines=10> */
.L_x_174:
[----:B------:R-:W-:Y:S01]  /*4ca0*/  @!P1 IADD3 R6, P0, PT, R16, 0x580, RZ ;  /* 0x0000058010069810 */ /* 0x000fe20007f1e0ff */
[----:B------:R-:W-:Y:S01]  /*4cb0*/  VOTEU.ALL UP0, P1 ;  /* 0x0000000000ff7886 */ /* 0x000fe20000800000 */
[----:B------:R-:W-:Y:S01]  /*4cc0*/  UMOV UR6, 0x0 ;  /* 0x0000000000067882 */ /* 0x000fe20000000000 */
[----:B------:R-:W-:Y:S01]  /*4cd0*/  UMOV UR7, 0x10000000 ;  /* 0x1000000000077882 */ /* 0x000fe20000000000 */
[----:B------:R-:W-:Y:S01]  /*4ce0*/  @!P1 R2UR UR5, R6 ;  /* 0x00000000060592ca */ /* 0x000fe200000e0000 */
[----:B--2---:R-:W-:Y:S01]  /*4cf0*/  @!P1 IMAD.X R0, RZ, RZ, R17, P0 ;  /* 0x000000ffff009224 */ /* 0x004fe200000e0611 */
[----:B------:R-:W-:Y:S01]  /*4d00*/  @!UP0 UIADD3 UR10, UPT, UPT, UR34, 0xc0, URZ ;  /* 0x000000c0220a8890 */ /* 0x000fe2000fffe0ff */
[----:B------:R-:W-:Y:S01]  /*4d10*/  R2UR UR16, R160 ;  /* 0x00000000a01072ca */ /* 0x000fe200000e0000 */
[----:B------:R-:W-:Y:S01]  /*4d20*/  @!UP0 UIADD3 UR8, UPT, UPT, UR21, 0x6200, URZ ;  /* 0x0000620015088890 */ /* 0x000fe2000fffe0ff */
[----:B------:R-:W-:Y:S01]  /*4d30*/  ISETP.NE.AND P0, PT, R14, 0x2, PT ;  /* 0x000000020e00780c */ /* 0x000fe20003f05270 */
[----:B------:R-:W-:Y:S01]  /*4d40*/  @!UP0 UIADD3 UR9, UPT, UPT, UR21, 0x88, URZ ;  /* 0x0000008815098890 */ /* 0x000fe2000fffe0ff */
[----:B------:R-:W-:Y:S01]  /*4d50*/  @!P1 R2UR UR4, R0 ;  /* 0x00000000000492ca */ /* 0x000fe200000e0000 */
[----:B------:R-:W-:Y:S01]  /*4d60*/  VOTEU.ALL UP0, P1 ;  /* 0x0000000000ff7886 */ /* 0x000fe20000800000 */
[----:B------:R-:W-:Y:S01]  /*4d70*/  UMOV UR11, UR35 ;  /* 0x00000023000b7c82 */ /* 0x000fe20008000000 */
[----:B------:R-:W-:Y:S01]  /*4d80*/  UMOV UR12, UR36 ;  /* 0x00000024000c7c82 */ /* 0x000fe20008000000 */
[----:B------:R-:W-:Y:S01]  /*4d90*/  SEL R0, RZ, 0x1, P0 ;  /* 0x00000001ff007807 */ /* 0x000fe20000000000 */
[----:B------:R-:W-:Y:S01]  /*4da0*/  UIADD3 UR20, UPT, UPT, UR13, UR59, URZ ;  /* 0x0000003b0d147290 */ /* 0x000fe2000fffe0ff */
[----:B------:R-:W-:Y:S01]  /*4db0*/  IMAD.U32 R8, RZ, RZ, UR5 ;  /* 0x00000005ff087e24 */ /* 0x000fe2000f8e00ff */
[----:B------:R-:W-:Y:S01]  /*4dc0*/  LOP3.LUT R15, R15, 0x1, RZ, 0x3c, !PT ;  /* 0x000000010f0f7812 */ /* 0x000fe200078e3cff */
[----:B------:R-:W-:Y:S01]  /*4dd0*/  UPLOP3.LUT UP3, UPT, UPT, UPT, UPT, 0x80, 0x8 ;  /* 0x000000000008789c */ /* 0x000fe20003f6f070 */
[----:B------:R-:W-:Y:S01]  /*4de0*/  LOP3.LUT R13, R13, R0, RZ, 0x3c, !PT ;  /* 0x000000000d0d7212 */ /* 0x000fe200078e3cff */
[----:B------:R-:W-:Y:S01]  /*4df0*/  UIADD3 UR16, UPT, UPT, UR14, UR16, URZ ;  /* 0x000000100e107290 */ /* 0x000fe2000fffe0ff */
[----:B------:R-:W-:Y:S01]  /*4e00*/  SEL R14, R14, RZ, P0 ;  /* 0x000000ff0e0e7207 */ /* 0x000fe20000000000 */
[----:B------:R-:W-:Y:S01]  /*4e10*/  UMOV UR36, UR29 ;  /* 0x0000001d00247c82 */ /* 0x000fe20008000000 */
[----:B------:R-:W-:Y:S01]  /*4e20*/  IMAD.U32 R9, RZ, RZ, UR4 ;  /* 0x00000004ff097e24 */ /* 0x000fe2000f8e00ff */
[----:B------:R-:W-:Y:S04]  /*4e30*/  @!P1 R2UR UR4, R8 ;  /* 0x00000000080492ca */ /* 0x000fe800000e0000 */
[----:B------:R-:W-:Y:S11]  /*4e40*/  @!P1 R2UR UR5, R9 ;  /* 0x00000000090592ca */ /* 0x000ff600000e0000 */
[----:B------:R-:W-:Y:S02]  /*4e50*/  @!UPT UIADD3 URZ, UPT, UPT, URZ, URZ, URZ ;  /* 0x000000fffffff290 */ /* 0x000fe4000fffe0ff */
[----:B------:R2:W-:Y:S01]  /*4e60*/  @!UP0 UTMALDG.3D [UR8], [UR4], desc[UR6] ;  /* 0x00000608040085b4 */ /* 0x0005e20008011000 */
[----:B------:R2:W-:Y:S01]  /*4e70*/  @!P1 SYNCS.ARRIVE.TRANS64.RED.A0TR RZ, [UR21+0x88], R7 ;  /* 0x00008807ffff99a7 */ /* 0x0005e20008300415 */
[----:B------:R-:W-:Y:S01]  /*4e80*/  SYNCS.ARRIVE.TRANS64.RED.A1T0 RZ, [UR37], RZ ;  /* 0x000000ffffff79a7 */ /* 0x000fe20008100425 */
[----:B------:R-:W-:Y:S05]  /*4e90*/  BRA.U UP1, `(.L_x_86) ;  /* 0xfffffff101747547 */ /* 0x000fea000b83ffff */
[----:B------:R-:W-:-:S04]  /*4ea0*/  SHF.L.U32 R3, R15, 0x1f, RZ ;  /* 0x0000001f0f037819 */ /* 0x000fc800000006ff */
[----:B------:R-:W3:Y:S02]  /*4eb0*/  SYNCS.PHASECHK.TRANS64.TRYWAIT P0, [UR21+0x90], R3 ;  /* 0x00009003ff0075a7 */ /* 0x000ee40008001115 */
[----:B---3--:R-:W-:Y:S05]  /*4ec0*/  @!P0 BRA `(.L_x_87) ;  /* 0x0000007000ac8947 */ /* 0x008fea0003800000 */
.L_x_176:
[----:B------:R-:W4:Y:S02]  /*4ed0*/  SYNCS.PHASECHK.TRANS64.TRYWAIT P0, [UR21+0x98], R3 ;  /* 0x00009803ff0075a7 */ /* 0x000f240008001115 */
[----:B----4-:R-:W-:Y:S05]  /*4ee0*/  @!P0 BRA `(.L_x_88) ;  /* 0x0000007000bc8947 */ /* 0x010fea0003800000 */
.L_x_178:
[----:B------:R-:W4:Y:S02]  /*4ef0*/  SYNCS.PHASECHK.TRANS64.TRYWAIT P0, [UR21+0xa0], R3 ;  /* 0x0000a003ff0075a7 */ /* 0x000f240008001115 */
[----:B----4-:R-:W-:Y:S05]  /*4f00*/  @!P0 BRA `(.L_x_89) ;  /* 0x0000007000cc8947 */ /* 0x010fea0003800000 */
.L_x_180:
[----:B---3--:R-:W-:-:S07]  /*4f10*/  MOV R0, UR21 ;  /* 0x0000001500007c02 */ /* 0x008fce0008000f00 */
.L_x_90:
[----:B---3--:R-:W-:-:S04]  /*4f20*/  SHF.L.U32 R3, R15, 0x1f, RZ ;  /* 0x0000001f0f037819 */ /* 0x008fc800000006ff */
[----:B------:R3:W4:Y:S03]  /*4f30*/  SYNCS.PHASECHK.TRANS64.TRYWAIT P0, [R0+URZ+0xa8], R3 ;  /* 0x0000a803000075a7 */ /* 0x00072600080011ff */
[----:B----4-:R-:W-:Y:S05]  /*4f40*/  @!P0 NANOSLEEP.SYNCS 0x989680 ;  /* 0x009896800000895d */ /* 0x010fea0003900000 */
[----:B------:R-:W4:Y:S02]  /*4f50*/  @!P0 SYNCS.PHASECHK.TRANS64 P0, [R0+URZ+0xa8], R3 ;  /* 0x0000a803000085a7 */ /* 0x000f2400080010ff */
[----:B-12-4-:R-:W-:Y:S05]  /*4f60*/  @P0 EXIT ;  /* 0x000000000000094d */ /* 0x016fea0003800000 */
[----:B------:R-:W-:Y:S05]  /*4f70*/  BRA `(.L_x_90) ;  /* 0xfffffffc00e87947 */ /* 0x000fea000383ffff */
.L_x_75:
[----:B------:R-:W-:-:S06]  /*4f80*/  UISETP.GE.AND UP0, UPT, UR17, 0x4, UPT ;  /* 0x000000041100788c */ /* 0x000fcc000bf06270 */
[----:B------:R-:W-:-:S13]  /*4f90*/  PLOP3.LUT P0, PT, PT, PT, UP0, 0x80, 0x8 ;  /* 0x000000000008781c */ /* 0x000fda0003f0f008 */
[----:B------:R-:W-:Y:S05]  /*4fa0*/  @!P0 EXIT ;  /* 0x000000000000894d */ /* 0x000fea0003800000 */
[----:B------:R-:W1:Y:S08]  /*4fb0*/  S2UR UR4, SR_CgaCtaId ;  /* 0x00000000000479c3 */ /* 0x000e700000008800 */
[----:B------:R-:W-:Y:S01]  /*4fc0*/  BAR.SYNC.DEFER_BLOCKING 0x6, 0xa0 ;  /* 0x0182800000007b1d */ /* 0x000fe20000010000 */
[C---:B------:R-:W-:Y:S01]  /*4fd0*/  IMAD.SHL.U32 R4, R170.reuse, 0x40, RZ ;  /* 0x00000040aa047824 */ /* 0x040fe200078e00ff */
[C---:B------:R-:W-:Y:S01]  /*4fe0*/  LOP3.LUT R174, R170.reuse, 0x60, RZ, 0xc0, !PT ;  /* 0x00000060aaae7812 */ /* 0x040fe200078ec0ff */
[C---:B------:R-:W-:Y:S01]  /*4ff0*/  IMAD.SHL.U32 R137, R170.reuse, 0x8, RZ ;  /* 0x00000008aa897824 */ /* 0x040fe200078e00ff */
[C---:B------:R-:W-:Y:S01]  /*5000*/  LOP3.LUT R172, R170.reuse, 0x2, RZ, 0xc0, !PT ;  /* 0x00000002aaac7812 */ /* 0x040fe200078ec0ff */
[----:B------:R-:W-:Y:S01]  /*5010*/  IMAD.U32 R69, R170, 0x10000, RZ ;  /* 0x00010000aa457824 */ /* 0x000fe200078e00ff */
[----:B------:R-:W-:-:S02]  /*5020*/  UMOV UR44, 0x400 ;  /* 0x00000400002c7882 */ /* 0x000fc40000000000 */
[----:B------:R-:W2:Y:S01]  /*5030*/  LDC.64 R156, c[0x0][0x8b0] ;  /* 0x00022c00ff9c7b82 */ /* 0x000ea20000000a00 */
[----:B------:R-:W-:Y:S01]  /*5040*/  LOP3.LUT R6, R4, 0x180, RZ, 0xc0, !PT ;  /* 0x0000018004067812 */ /* 0x000fe200078ec0ff */
[----:B------:R-:W-:Y:S01]  /*5050*/  HFMA2 R162, -RZ, RZ, 0, 0 ;  /* 0x00000000ffa27431 */ /* 0x000fe200000001ff */
[----:B------:R-:W-:Y:S01]  /*5060*/  LOP3.LUT R170, R170, 0x4, RZ, 0xc0, !PT ;  /* 0x00000004aaaa7812 */ /* 0x000fe200078ec0ff */
[----:B------:R-:W-:Y:S01]  /*5070*/  IMAD.MOV.U32 R68, RZ, RZ, RZ ;  /* 0x000000ffff447224 */ /* 0x000fe200078e00ff */
[----:B------:R-:W-:Y:S01]  /*5080*/  LOP3.LUT R137, R6, 0x30, R137, 0xf8, !PT ;  /* 0x0000003006897812 */ /* 0x000fe200078ef889 */
[----:B------:R-:W-:Y:S01]  /*5090*/  IMAD.MOV.U32 R168, RZ, RZ, RZ ;  /* 0x000000ffffa87224 */ /* 0x000fe200078e00ff */
[----:B------:R-:W-:Y:S01]  /*50a0*/  LOP3.LUT R69, R69, 0x600000, RZ, 0xc0, !PT ;  /* 0x0060000045457812 */ /* 0x000fe200078ec0ff */
[----:B------:R-:W3:Y:S01]  /*50b0*/  LDC.64 R138, c[0x0][0x8a8] ;  /* 0x00022a00ff8a7b82 */ /* 0x000ee20000000a00 */
[----:B------:R-:W-:Y:S02]  /*50c0*/  LOP3.LUT R137, R137, 0x1e40, R4, 0xf8, !PT ;  /* 0x00001e4089897812 */ /* 0x000fe400078ef804 */
[----:B------:R-:W-:Y:S01]  /*50d0*/  CS2R R166, SRZ ;  /* 0x0000000000a67805 */ /* 0x000fe2000001ff00 */
[----:B------:R-:W-:Y:S01]  /*50e0*/  IMAD.MOV.U32 R165, RZ, RZ, RZ ;  /* 0x000000ffffa57224 */ /* 0x000fe200078e00ff */
[----:B------:R-:W-:Y:S01]  /*50f0*/  IADD3 R169, PT, PT, -R170, 0x2, RZ ;  /* 0x00000002aaa97810 */ /* 0x000fe20007ffe1ff */
[----:B------:R-:W-:Y:S01]  /*5100*/  IMAD.MOV R163, RZ, RZ, -R170 ;  /* 0x000000ffffa37224 */ /* 0x000fe200078e0aaa */
[----:B------:R-:W-:Y:S01]  /*5110*/  IADD3 R164, PT, PT, -R172, RZ, RZ ;  /* 0x000000ffaca47210 */ /* 0x000fe20007ffe1ff */
[----:B------:R-:W4:Y:S01]  /*5120*/  LDCU UR57, c[0x0][0x370] ;  /* 0x00006e00ff3977ac */ /* 0x000f220008000800 */
[----:B-1----:R-:W-:Y:S01]  /*5130*/  ULEA UR44, UR4, UR44, 0x18 ;  /* 0x0000002c042c7291 */ /* 0x002fe2000f8ec0ff */
[----:B------:R-:W1:Y:S03]  /*5140*/  LDCU.64 UR62, c[0x0][0x348] ;  /* 0x00006900ff3e77ac */ /* 0x000e660008000a00 */
[----:B------:R-:W-:-:S02]  /*5150*/  UIADD3 UR4, UPT, UPT, UR44, 0x8200, URZ ;  /* 0x000082002c047890 */ /* 0x000fc4000fffe0ff */
[----:B------:R-:W-:Y:S01]  /*5160*/  VIADD R171, R137, UR44 ;  /* 0x0000002c89ab7c36 */ /* 0x000fe20008000000 */
[----:B------:R-:W-:Y:S02]  /*5170*/  UIADD3 UR5, UPT, UPT, UR44, 0x200, URZ ;  /* 0x000002002c057890 */ /* 0x000fe4000fffe0ff */
[----:B------:R-:W4:Y:S01]  /*5180*/  LDS R0, [UR44+0x150] ;  /* 0x0001502cff007984 */ /* 0x000f220008000800 */
[----:B------:R-:W1:Y:S01]  /*5190*/  LDCU UR43, c[0x0][0xb0c] ;  /* 0x00016180ff2b77ac */ /* 0x000e620008000800 */
[----:B------:R-:W-:Y:S01]  /*51a0*/  VIADD R171, R171, 0x200 ;  /* 0x00000200abab7836 */ /* 0x000fe20000000000 */
[----:B------:R-:W-:Y:S01]  /*51b0*/  MOV R173, UR4 ;  /* 0x0000000400ad7c02 */ /* 0x000fe20008000f00 */
[----:B------:R-:W-:Y:S01]  /*51c0*/  IMAD.U32 R175, RZ, RZ, UR5 ;  /* 0x00000005ffaf7e24 */ /* 0x000fe2000f8e00ff */
[----:B------:R-:W1:Y:S01]  /*51d0*/  LDCU UR39, c[0x0][0xb30] ;  /* 0x00016600ff2777ac */ /* 0x000e620008000800 */
[----:B------:R-:W1:Y:S01]  /*51e0*/  LDCU.64 UR46, c[0x0][0x888] ;  /* 0x00011100ff2e77ac */ /* 0x000e620008000a00 */
[----:B------:R-:W1:Y:S01]  /*51f0*/  LDCU.64 UR40, c[0x0][0xb28] ;  /* 0x00016500ff2877ac */ /* 0x000e620008000a00 */
[----:B------:R-:W1:Y:S01]  /*5200*/  LDCU.64 UR60, c[0x0][0x890] ;  /* 0x00011200ff3c77ac */ /* 0x000e620008000a00 */
[----:B------:R-:W1:Y:S01]  /*5210*/  LDCU.128 UR52, c[0x0][0xb10] ;  /* 0x00016200ff3477ac */ /* 0x000e620008000c00 */
[----:B------:R-:W1:Y:S02]  /*5220*/  LDCU UR56, c[0x0][0x374] ;  /* 0x00006e80ff3877ac */ /* 0x000e640008000800 */
[----:B-1234-:R-:W-:-:S07]  /*5230*/  IADD3 R69, PT, PT, R0, R69, RZ ;  /* 0x0000004500457210 */ /* 0x01efce0007ffe0ff */
.L_x_135:
[C---:B------:R-:W-:Y:S02]  /*5240*/  LEA R3, R162.reuse, UR44, 0x3 ;  /* 0x0000002ca2037c11 */ /* 0x040fe4000f8e18ff */
[----:B------:R-:W-:Y:S02]  /*5250*/  SHF.L.U32 R0, R167, 0x1f, RZ ;  /* 0x0000001fa7007819 */ /* 0x000fe400000006ff */
[----:B-1----:R-:W-:Y:S02]  /*5260*/  LEA R5, R162, UR44, 0x4 ;  /* 0x0000002ca2057c11 */ /* 0x002fe4000f8e20ff */
[----:B------:R-:W1:Y:S02]  /*5270*/  SYNCS.PHASECHK.TRANS64.TRYWAIT P0, [R3+URZ+0xc0], R0 ;  /* 0x0000c000030075a7 */ /* 0x000e6400080011ff */
[----:B-1----:R-:W-:Y:S05]  /*5280*/  @!P0 BRA `(.L_x_91) ;  /* 0x0000007000048947 */ /* 0x002fea0003800000 */
.L_x_181:
        /* <DEDUP_REMOVED lines=11> */
[----:B------:R-:W-:Y:S01]  /*5340*/  PLOP3.LUT P0, PT, PT, PT, UP1, 0x80, 0x8 ;  /* 0x000000000008781c */ /* 0x000fe20003f0f018 */
[----:B------:R-:W-:Y:S11]  /*5350*/  UP2UR UR45, UPR, URZ, 0x2 ;  /* 0x00000002ff2d7883 */ /* 0x000ff60008000000 */
[----:B------:R-:W-:Y:S01]  /*5360*/  @!UPT UIADD3 URZ, UPT, UPT, URZ, URZ, URZ ;  /* 0x000000fffffff290 */ /* 0x000fe2000fffe0ff */
[----:B-1----:R-:W-:Y:S02]  /*5370*/  @P0 SHF.R.U32.HI R0, RZ, 0x10, R5 ;  /* 0x00000010ff000819 */ /* 0x002fe40000011605 */
        /* <DEDUP_REMOVED lines=12> */
[----:B------:R-:W2:Y:S01]  /*5440*/  LDCU UR12, c[0x0][0xb20] ;  /* 0x00016400ff0c77ac */ /* 0x000ea20008000800 */
[----:B------:R-:W-:Y:S02]  /*5450*/  UIMAD.WIDE.U32 UR4, UR56, UR55, URZ ;  /* 0x00000037380472a5 */ /* 0x000fe4000f8e00ff */
[----:B------:R-:W-:Y:S02]  /*5460*/  UIMAD.WIDE.U32 UR6, UR57, UR52, URZ ;  /* 0x00000034390672a5 */ /* 0x000fe4000f8e00ff */
[----:B------:R-:W-:Y:S02]  /*5470*/  UISETP.NE.AND UP0, UPT, UR54, 0x1, UPT ;  /* 0x000000013600788c */ /* 0x000fe4000bf05270 */
[----:B------:R-:W-:Y:S02]  /*5480*/  UIMAD.WIDE.U32 UR8, UR37, UR55, URZ ;  /* 0x00000037250872a5 */ /* 0x000fe4000f8e00ff */
[----:B------:R-:W-:Y:S02]  /*5490*/  UIMAD.WIDE.U32 UR10, UR38, UR52, URZ ;  /* 0x00000034260a72a5 */ /* 0x000fe4000f8e00ff */
[----:B------:R-:W-:Y:S02]  /*54a0*/  UISETP.NE.AND UP1, UPT, UR43, 0x1, UPT ;  /* 0x000000012b00788c */ /* 0x000fe4000bf25270 */
[----:B------:R-:W-:Y:S01]  /*54b0*/  UISETP.NE.AND UP2, UPT, UR42, 0x1, UPT ;  /* 0x000000012a00788c */ /* 0x000fe2000bf45270 */
[----:B------:R-:W-:Y:S02]  /*54c0*/  UMOV UR4, UR5 ;  /* 0x0000000500047c82 */ /* 0x000fe40008000000 */
[----:B--2---:R-:W-:Y:S03]  /*54d0*/  USHF.R.U32.HI UR5, URZ, UR12, UR4 ;  /* 0x0000000cff057299 */ /* 0x004fe60008011604 */
[----:B------:R-:W-:Y:S02]  /*54e0*/  UMOV UR4, UR7 ;  /* 0x0000000700047c82 */ /* 0x000fe40008000000 */
[----:B------:R-:W-:Y:S02]  /*54f0*/  USHF.R.U32.HI UR7, URZ, UR53, UR4 ;  /* 0x00000035ff077299 */ /* 0x000fe40008011604 */
[----:B------:R-:W-:Y:S02]  /*5500*/  USEL UR4, UR56, UR5, !UP0 ;  /* 0x0000000538047287 */ /* 0x000fe4000c000000 */
[----:B------:R-:W-:Y:S01]  /*5510*/  USEL UR7, UR57, UR7, !UP1 ;  /* 0x0000000739077287 */ /* 0x000fe2000c800000 */
[----:B------:R-:W-:Y:S01]  /*5520*/  UMOV UR5, UR9 ;  /* 0x0000000900057c82 */ /* 0x000fe20008000000 */
[----:B------:R-:W-:Y:S02]  /*5530*/  UIMAD.WIDE.U32 UR8, UR4, UR40, URZ ;  /* 0x00000028040872a5 */ /* 0x000fe4000f8e00ff */
[----:B------:R-:W-:Y:S03]  /*5540*/  USHF.R.U32.HI UR6, URZ, UR12, UR5 ;  /* 0x0000000cff067299 */ /* 0x000fe60008011605 */
[----:B------:R-:W-:Y:S01]  /*5550*/  UMOV UR5, UR11 ;  /* 0x0000000b00057c82 */ /* 0x000fe20008000000 */
[----:B------:R-:W-:Y:S02]  /*5560*/  UIMAD.WIDE.U32 UR10, UR7, UR40, URZ ;  /* 0x00000028070a72a5 */ /* 0x000fe4000f8e00ff */
[----:B------:R-:W-:Y:S02]  /*5570*/  USHF.R.U32.HI UR12, URZ, UR53, UR5 ;  /* 0x00000035ff0c7299 */ /* 0x000fe40008011605 */
[----:B------:R-:W-:Y:S01]  /*5580*/  USEL UR6, UR37, UR6, !UP0 ;  /* 0x0000000625067287 */ /* 0x000fe2000c000000 */
[----:B------:R-:W-:Y:S02]  /*5590*/  UMOV UR5, UR9 ;  /* 0x0000000900057c82 */ /* 0x000fe40008000000 */
[----:B------:R-:W-:Y:S01]  /*55a0*/  UMOV UR10, UR11 ;  /* 0x0000000b000a7c82 */ /* 0x000fe20008000000 */
[----:B------:R-:W-:Y:S02]  /*55b0*/  @UP2 USHF.R.U32.HI UR4, URZ, UR41, UR5 ;  /* 0x00000029ff042299 */ /* 0x000fe40008011605 */
[----:B------:R-:W-:Y:S02]  /*55c0*/  @UP2 USHF.R.U32.HI UR7, URZ, UR41, UR10 ;  /* 0x00000029ff072299 */ /* 0x000fe4000801160a */
[----:B------:R-:W-:Y:S02]  /*55d0*/  UIMAD UR4, UR42, UR4, URZ ;  /* 0x000000042a0472a4 */ /* 0x000fe4000f8e02ff */
        /* <DEDUP_REMOVED lines=8> */
[----:B------:R-:W-:Y:S02]  /*5660*/  USEL UR11, UR6, UR4, !UP2 ;  /* 0x00000004060b7287 */ /* 0x000fe4000d000000 */
[----:B------:R-:W-:Y:S02]  /*5670*/  UIADD3 UR8, UPT, UPT, -UR5, URZ, URZ ;  /* 0x000000ff05087290 */ /* 0x000fe4000fffe1ff */
[----:B------:R-:W-:Y:S01]  /*5680*/  UIADD3 UR10, UPT, UPT, -UR11, URZ, URZ ;  /* 0x000000ff0b0a7290 */ /* 0x000fe2000fffe1ff */
[----:B------:R-:W-:Y:S01]  /*5690*/  @!UP0 UMOV UR4, UR9 ;  /* 0x0000000900048c82 */ /* 0x000fe20008000000 */
[----:B------:R-:W-:Y:S02]  /*56a0*/  UIADD3 UR9, UPT, UPT, -UR6, URZ, URZ ;  /* 0x000000ff06097290 */ /* 0x000fe4000fffe1ff */
[----:B------:R-:W-:Y:S02]  /*56b0*/  @!UP0 USHF.R.U32.HI UR4, URZ, UR41, UR4 ;  /* 0x00000029ff048299 */ /* 0x000fe40008011604 */
[----:B------:R-:W-:Y:S02]  /*56c0*/  UIMAD UR10, UR42, UR10, UR6 ;  /* 0x0000000a2a0a72a4 */ /* 0x000fe4000f8e0206 */
[----:B------:R-:W-:Y:S04]  /*56d0*/  @!UP0 USEL UR4, UR5, UR4, !UP2 ;  /* 0x0000000405048287 */ /* 0x000fe8000d000000 */
[----:B------:R-:W-:Y:S02]  /*56e0*/  @!UP0 UIMAD UR10, UR7, UR10, UR4 ;  /* 0x0000000a070a82a4 */ /* 0x000fe4000f8e0204 */
[----:B------:R-:W-:Y:S02]  /*56f0*/  @!UP0 UIADD3 UR11, UPT, UPT, UR11, -UR4, URZ ;  /* 0x800000040b0b8290 */ /* 0x000fe4000fffe0ff */
[----:B------:R-:W-:Y:S02]  /*5700*/  UIMAD UR7, UR43, UR8, UR38 ;  /* 0x000000082b0772a4 */ /* 0x000fe4000f8e0226 */
[----:B------:R-:W-:Y:S02]  /*5710*/  @!UP0 UIMAD UR6, UR11, UR42, UR5 ;  /* 0x0000002a0b0682a4 */ /* 0x000fe4000f8e0205 */
[----:B------:R-:W-:Y:S01]  /*5720*/  UIMAD UR4, UR54, UR9, UR37 ;  /* 0x00000009360472a4 */ /* 0x000fe2000f8e0225 */
[----:B------:R-:W-:Y:S02]  /*5730*/  @!UP0 UMOV UR5, UR10 ;  /* 0x0000000a00058c82 */ /* 0x000fe40008000000 */
[----:B------:R-:W-:Y:S02]  /*5740*/  UIMAD UR38, UR5, UR43, UR7 ;  /* 0x0000002b052672a4 */ /* 0x000fe4000f8e0207 */
[----:B------:R-:W-:Y:S11]  /*5750*/  UIMAD UR37, UR6, UR54, UR4 ;  /* 0x00000036062572a4 */ /* 0x000ff6000f8e0204 */
[----:B------:R-:W-:Y:S01]  /*5760*/  @!UPT UIADD3 URZ, UPT, UPT, URZ, URZ, URZ ;  /* 0x000000fffffff290 */ /* 0x000fe2000fffe0ff */
.L_x_92:
[----:B------:R-:W-:Y:S01]  /*5770*/  UISETP.NE.AND UP0, UPT, UR39, 0x1, UPT ;  /* 0x000000012700788c */ /* 0x000fe2000bf05270 */
[----:B------:R-:W-:Y:S01]  /*5780*/  IADD3 R162, PT, PT, R162, 0x1, RZ ;  /* 0x00000001a2a27810 */ /* 0x000fe20007ffe0ff */
[----:B------:R-:W-:Y:S02]  /*5790*/  UIADD3 UR11, UPT, UPT, UR44, 0x200, URZ ;  /* 0x000002002c0b7890 */ /* 0x000fe4000fffe0ff */
[----:B------:R-:W-:Y:S02]  /*57a0*/  USHF.L.U32 UR50, UR16, 0x7, URZ ;  /* 0x0000000710327899 */ /* 0x000fe400080006ff */
[----:B------:R-:W-:Y:S05]  /*57b0*/  USHF.L.U32 UR49, UR20, 0x8, URZ ;  /* 0x0000000814317899 */ /* 0x000fea00080006ff */
[----:B------:R-:W2:Y:S01]  /*57c0*/  @!UP0 LDCU.128 UR12, c[0x0][0xb10] ;  /* 0x00016200ff0c87ac */ /* 0x000ea20008000c00 */
[----:B------:R-:W3:Y:S01]  /*57d0*/  @!UP0 LDCU UR5, c[0x0][0xb0c] ;  /* 0x00016180ff0587ac */ /* 0x000ee20008000800 */
[----:B------:R-:W4:Y:S01]  /*57e0*/  @!UP0 LDCU UR10, c[0x0][0xb20] ;  /* 0x00016400ff0a87ac */ /* 0x000f220008000800 */
[----:B--2---:R-:W-:Y:S02]  /*57f0*/  UIMAD.WIDE.U32 UR8, UR38, UR12, URZ ;  /* 0x0000000c260872a5 */ /* 0x004fe4000f8e00ff */
[----:B------:R-:W-:Y:S02]  /*5800*/  UIMAD.WIDE.U32 UR6, UR37, UR15, URZ ;  /* 0x0000000f250672a5 */ /* 0x000fe4000f8e00ff */
[----:B------:R-:W-:Y:S03]  /*5810*/  @!UP0 UISETP.NE.AND UP1, UPT, UR14, 0x1, UPT ;  /* 0x000000010e00888c */ /* 0x000fe6000bf25270 */
[----:B------:R-:W-:Y:S01]  /*5820*/  @!UP0 UMOV UR4, UR9 ;  /* 0x0000000900048c82 */ /* 0x000fe20008000000 */
[----:B---3--:R-:W-:Y:S02]  /*5830*/  @!UP0 UISETP.NE.AND UP2, UPT, UR5, 0x1, UPT ;  /* 0x000000010500888c */ /* 0x008fe4000bf45270 */
[----:B------:R-:W-:Y:S01]  /*5840*/  @!UP0 USHF.R.U32.HI UR4, URZ, UR13, UR4 ;  /* 0x0000000dff048299 */ /* 0x000fe20008011604 */
[----:B------:R-:W-:Y:S02]  /*5850*/  @!UP0 UMOV UR6, UR7 ;  /* 0x0000000700068c82 */ /* 0x000fe40008000000 */
[----:B----4-:R-:W-:Y:S02]  /*5860*/  @!UP0 USHF.R.U32.HI UR6, URZ, UR10, UR6 ;  /* 0x0000000aff068299 */ /* 0x010fe40008011606 */
[----:B------:R-:W-:Y:S02]  /*5870*/  @!UP0 USEL UR7, UR38, UR4, !UP2 ;  /* 0x0000000426078287 */ /* 0x000fe4000d000000 */
[----:B------:R-:W-:Y:S04]  /*5880*/  @!UP0 USEL UR6, UR37, UR6, !UP1 ;  /* 0x0000000625068287 */ /* 0x000fe8000c800000 */
[----:B------:R-:W-:Y:S02]  /*5890*/  @!UP0 UIADD3 UR4, UPT, UPT, -UR7, UR6, URZ ;  /* 0x0000000607048290 */ /* 0x000fe4000fffe1ff */
[----:B------:R-:W-:Y:S02]  /*58a0*/  @!UP0 UIADD3 UR6, UPT, UPT, UR7, -UR6, URZ ;  /* 0x8000000607068290 */ /* 0x000fe4000fffe0ff */
[----:B------:R-:W-:Y:S02]  /*58b0*/  @!UP0 UIMAD UR38, UR4, UR5, UR38 ;  /* 0x00000005042682a4 */ /* 0x000fe4000f8e0226 */
[----:B------:R-:W-:Y:S02]  /*58c0*/  @!UP0 UIMAD UR37, UR6, UR14, UR37 ;  /* 0x0000000e062582a4 */ /* 0x000fe4000f8e0225 */
[----:B------:R-:W-:Y:S09]  /*58d0*/  ULOP3.LUT UP0, URZ, UR11, 0x1b0, URZ, 0xc0, !UPT ;  /* 0x000001b00bff7892 */ /* 0x000ff2000f80c0ff */
[----:B------:R-:W-:Y:S05]  /*58e0*/  BRA.U !UP0, `(.L_x_93) ;  /* 0x0000000108407547 */ /* 0x000fea000b800000 */
[----:B------:R-:W2:Y:S01]  /*58f0*/  LDCU.64 UR8, c[0x4][0x88] ;  /* 0x01001100ff0877ac */ /* 0x000ea20008000a00 */
[----:B------:R-:W-:Y:S01]  /*5900*/  MOV R3, 0x0 ;  /* 0x0000000000037802 */ /* 0x000fe20000000f00 */
[----:B------:R-:W-:Y:S02]  /*5910*/  HFMA2 R12, -RZ, RZ, 0, 5.9604644775390625e-08 ;  /* 0x00000001ff0c7431 */ /* 0x000fe400000001ff */
[----:B------:R-:W-:Y:S02]  /*5920*/  IMAD.MOV.U32 R8, RZ, RZ, 0x70 ;  /* 0x00000070ff087424 */ /* 0x000fe400078e00ff */
[----:B------:R-:W-:Y:S01]  /*5930*/  IMAD.MOV.U32 R13, RZ, RZ, RZ ;  /* 0x000000ffff0d7224 */ /* 0x000fe200078e00ff */
[----:B------:R-:W3:Y:S01]  /*5940*/  LDCU.64 UR6, c[0x4][0x90] ;  /* 0x01001200ff0677ac */ /* 0x000ee20008000a00 */
[----:B------:R-:W4:Y:S01]  /*5950*/  LDC.64 R2, c[0x4][R3] ;  /* 0x0100000003027b82 */ /* 0x000f220000000a00 */
[----:B------:R-:W1:Y:S01]  /*5960*/  LDCU.64 UR4, c[0x4][0x8] ;  /* 0x01000100ff0477ac */ /* 0x000e620008000a00 */
[----:B--2---:R-:W-:Y:S01]  /*5970*/  MOV R5, UR9 ;  /* 0x0000000900057c02 */ /* 0x004fe20008000f00 */
[----:B------:R-:W-:Y:S01]  /*5980*/  IMAD.U32 R4, RZ, RZ, UR8 ;  /* 0x00000008ff047e24 */ /* 0x000fe2000f8e00ff */
[----:B---3--:R-:W-:Y:S01]  /*5990*/  MOV R7, UR7 ;  /* 0x0000000700077c02 */ /* 0x008fe20008000f00 */
[----:B------:R-:W-:Y:S01]  /*59a0*/  IMAD.U32 R6, RZ, RZ, UR6 ;  /* 0x00000006ff067e24 */ /* 0x000fe2000f8e00ff */
[----:B-1----:R-:W-:Y:S01]  /*59b0*/  MOV R11, UR5 ;  /* 0x00000005000b7c02 */ /* 0x002fe20008000f00 */
[----:B------:R-:W-:Y:S02]  /*59c0*/  IMAD.U32 R10, RZ, RZ, UR4 ;  /* 0x00000004ff0a7e24 */ /* 0x000fe4000f8e00ff */
[----:B------:R-:W-:Y:S07]  /*59d0*/  LEPC R20, `(.L_x_93) ;  /* 0x000000001014794e */ /* 0x000fee0000000000 */
[----:B----45:R-:W-:Y:S05]  /*59e0*/  CALL.ABS.NOINC R2 ;  /* 0x0000000002007343 */ /* 0x030fea0003c00000 */
.L_x_93:
[----:B------:R-:W-:Y:S01]  /*59f0*/  LOP3.LUT P0, RZ, R173, 0x1b0, RZ, 0xc0, !PT ;  /* 0x000001b0adff7812 */ /* 0x000fe2000780c0ff */
[----:B------:R-:W-:Y:S11]  /*5a00*/  BSSY.RECONVERGENT B6, `(.L_x_94) ;  /* 0x0000013000067945 */ /* 0x000ff60003800200 */
[----:B------:R-:W-:Y:S01]  /*5a10*/  @!UPT UIADD3 URZ, UPT, UPT, URZ, URZ, URZ ;  /* 0x000000fffffff290 */ /* 0x000fe2000fffe0ff */
[----:B------:R-:W-:Y:S05]  /*5a20*/  @!P0 BRA `(.L_x_95) ;  /* 0x0000000000408947 */ /* 0x000fea0003800000 */
        /* <DEDUP_REMOVED lines=16> */
.L_x_95:
[----:B------:R-:W-:Y:S05]  /*5b30*/  BSYNC.RECONVERGENT B6 ;  /* 0x0000000000067941 */ /* 0x000fea0003800200 */
.L_x_94:
[----:B------:R-:W-:Y:S01]  /*5b40*/  R2UR UR4, R161 ;  /* 0x00000000a10472ca */ /* 0x000fe200000e0000 */
[----:B------:R-:W-:Y:S01]  /*5b50*/  UISETP.NE.U32.AND UP0, UPT, UR60, URZ, UPT ;  /* 0x000000ff3c00728c */ /* 0x000fe2000bf05070 */
[----:B------:R-:W-:Y:S02]  /*5b60*/  ISETP.NE.U32.AND P4, PT, R156, RZ, PT ;  /* 0x000000ff9c00720c */ /* 0x000fe40003f85070 */
[----:B------:R-:W-:Y:S01]  /*5b70*/  ISETP.NE.U32.AND P2, PT, RZ, UR46, PT ;  /* 0x0000002eff007c0c */ /* 0x000fe2000bf45070 */
[----:B------:R-:W-:Y:S01]  /*5b80*/  UISETP.NE.AND.EX UP1, UPT, UR61, URZ, UPT, UP0 ;  /* 0x000000ff3d00728c */ /* 0x000fe2000bf25300 */
[----:B------:R-:W-:Y:S01]  /*5b90*/  ISETP.NE.AND.EX P4, PT, R157, RZ, PT, P4 ;  /* 0x000000ff9d00720c */ /* 0x000fe20003f85340 */
[----:B------:R-:W-:Y:S01]  /*5ba0*/  UPLOP3.LUT UP0, UPT, UPT, UPT, UPT, 0x40, 0x4 ;  /* 0x000000000004789c */ /* 0x000fe20003f0e870 */
[----:B------:R-:W-:Y:S05]  /*5bb0*/  ISETP.NE.AND.EX P2, PT, RZ, UR47, PT, P2 ;  /* 0x0000002fff007c0c */ /* 0x000fea000bf45320 */
[----:B------:R-:W-:Y:S06]  /*5bc0*/  UISETP.NE.AND UP2, UPT, UR4, URZ, UPT ;  /* 0x000000ff0400728c */ /* 0x000fec000bf45270 */
[----:B------:R-:W-:Y:S05]  /*5bd0*/  PLOP3.LUT P1, PT, PT, PT, UP2, 0x80, 0x8 ;  /* 0x000000000008781c */ /* 0x000fea0003f2f028 */
[----:B------:R-:W-:Y:S06]  /*5be0*/  @UP2 UPLOP3.LUT UP0, UPT, UPT, UPT, UP1, 0x80, 0x8 ;  /* 0x000000000008289c */ /* 0x000fec0003f0f010 */
[----:B------:R-:W-:Y:S01]  /*5bf0*/  PLOP3.LUT P0, PT, PT, PT, UP0, 0x80, 0x8 ;  /* 0x000000000008781c */ /* 0x000fe20003f0f008 */
[----:B------:R-:W-:Y:S01]  /*5c00*/  @!UPT UIADD3 URZ, UPT, UPT, URZ, URZ, URZ ;  /* 0x000000fffffff290 */ /* 0x000fe2000fffe0ff */
[----:B------:R-:W-:Y:S11]  /*5c10*/  BRA.U !UP1, `(.L_x_96) ;  /* 0x00000001093c7547 */ /* 0x000ff6000b800000 */
[----:B------:R-:W-:Y:S01]  /*5c20*/  UISETP.NE.U32.AND UP0, UPT, UR46, URZ, UPT ;  /* 0x000000ff2e00728c */ /* 0x000fe2000bf05070 */
[----:B-1----:R-:W-:Y:S01]  /*5c30*/  HFMA2 R0, -RZ, RZ, 0, 5.9604644775390625e-08 ;  /* 0x00000001ff007431 */ /* 0x002fe200000001ff */
[----:B------:R-:W1:Y:S01]  /*5c40*/  LDCU.64 UR8, c[0x0][0x358] ;  /* 0x00006b00ff0877ac */ /* 0x000e620008000a00 */
[----:B------:R-:W-:Y:S01]  /*5c50*/  IMAD.MOV.U32 R158, RZ, RZ, 0x1 ;  /* 0x00000001ff9e7424 */ /* 0x000fe200078e00ff */
[----:B------:R-:W-:Y:S06]  /*5c60*/  UISETP.NE.AND.EX UP0, UPT, UR47, URZ, UPT, UP0 ;  /* 0x000000ff2f00728c */ /* 0x000fec000bf05300 */
[----:B------:R-:W-:Y:S05]  /*5c70*/  PLOP3.LUT P3, PT, PT, PT, UP0, 0x80, 0x8 ;  /* 0x000000000008781c */ /* 0x000fea0003f6f008 */
[----:B------:R-:W2:Y:S01]  /*5c80*/  @UP0 LDCU.64 UR4, c[0x0][0x888] ;  /* 0x00011100ff0407ac */ /* 0x000ea20008000a00 */
[----:B------:R-:W-:Y:S07]  /*5c90*/  @UP0 UIMAD UR6, UR36, UR60, URZ ;  /* 0x0000003c240602a4 */ /* 0x000fee000f8e02ff */
[----:B------:R-:W-:Y:S01]  /*5ca0*/  @!P3 PRMT R158, R0, 0x7610, R158 ;  /* 0x00007610009eb816 */ /* 0x000fe2000000009e */
[----:B--2---:R-:W-:Y:S06]  /*5cb0*/  @UP0 UIMAD.WIDE UR4, UR6, 0x4, UR4 ;  /* 0x00000004060408a5 */ /* 0x004fec000f8e0204 */
[----:B------:R-:W-:Y:S01]  /*5cc0*/  IMAD.U32 R2, RZ, RZ, UR4 ;  /* 0x00000004ff027e24 */ /* 0x000fe2000f8e00ff */
[----:B------:R-:W-:Y:S04]  /*5cd0*/  MOV R3, UR5 ;  /* 0x0000000500037c02 */ /* 0x000fe80008000f00 */
[----:B------:R-:W2:Y:S01]  /*5ce0*/  @!UP0 LDCU UR4, c[0x0][0x880] ;  /* 0x00011000ff0487ac */ /* 0x000ea20008000800 */
[----:B-1---5:R3:W5:Y:S02]  /*5cf0*/  @P3 LDG.E R73, desc[UR8][R2.64] ;  /* 0x0000000802493981 */ /* 0x022764000c1e1900 */
[----:B--23--:R-:W-:Y:S02]  /*5d00*/  @!P3 IMAD.U32 R73, RZ, RZ, UR4 ;  /* 0x00000004ff49be24 */ /* 0x00cfe4000f8e00ff */
.L_x_96:
[----:B------:R-:W-:Y:S05]  /*5d10*/  @!P4 BRA `(.L_x_97) ;  /* 0x000000000024c947 */ /* 0x000fea0003800000 */
[----:B------:R-:W-:Y:S01]  /*5d20*/  ISETP.NE.U32.AND P3, PT, R138, RZ, PT ;  /* 0x000000ff8a00720c */ /* 0x000fe20003f65070 */
[----:B------:R-:W2:Y:S03]  /*5d30*/  LDCU.64 UR4, c[0x0][0x358] ;  /* 0x00006b00ff0477ac */ /* 0x000ea60008000a00 */
[----:B------:R-:W-:Y:S11]  /*5d40*/  ISETP.NE.AND.EX P3, PT, R139, RZ, PT, P3 ;  /* 0x000000ff8b00720c */ /* 0x000ff60003f65330 */
[----:B------:R-:W-:Y:S02]  /*5d50*/  @!UPT UIADD3 URZ, UPT, UPT, URZ, URZ, URZ ;  /* 0x000000fffffff290 */ /* 0x000fe4000fffe0ff */
[----:B------:R-:W3:Y:S01]  /*5d60*/  @P3 LDC.64 R2, c[0x0][0x8a8] ;  /* 0x00022a00ff023b82 */ /* 0x000ee20000000a00 */
[----:B-1----:R-:W-:Y:S04]  /*5d70*/  @P3 IMAD R0, R156, UR36, RZ ;  /* 0x000000249c003c24 */ /* 0x002fe8000f8e02ff */
[----:B---3--:R-:W-:Y:S05]  /*5d80*/  @P3 IMAD.WIDE R2, R0, 0x4, R2 ;  /* 0x0000000400023825 */ /* 0x008fea00078e0202 */
[----:B--2--5:R2:W5:Y:S02]  /*5d90*/  @P3 LDG.E R70, desc[UR4][R2.64] ;  /* 0x0000000402463981 */ /* 0x024564000c1e1900 */
[----:B--2---:R-:W3:Y:S02]  /*5da0*/  @!P3 LDC R70, c[0x0][0x8a0] ;  /* 0x00022800ff46bb82 */ /* 0x004ee40000000800 */
.L_x_97:
[----:B-----5:R-:W-:Y:S01]  /*5db0*/  FSETP.NEU.AND P4, PT, R73, RZ, PT ;  /* 0x000000ff4900720b */ /* 0x020fe20003f8d000 */
[----:B------:R-:W-:Y:S01]  /*5dc0*/  BSSY B1, `(.L_x_98) ;  /* 0x0000047000017945 */ /* 0x000fe20003800000 */
[----:B------:R-:W-:Y:S01]  /*5dd0*/  SEL R5, RZ, 0xffffffff, P2 ;  /* 0xffffffffff057807 */ /* 0x000fe20001000000 */
[----:B------:R-:W-:Y:S01]  /*5de0*/  IMAD.MOV.U32 R180, RZ, RZ, 0x1 ;  /* 0x00000001ffb47424 */ /* 0x000fe200078e00ff */
[----:B------:R-:W-:Y:S01]  /*5df0*/  LOP3.LUT P3, RZ, R158, 0xff, RZ, 0xc0, !PT ;  /* 0x000000ff9eff7812 */ /* 0x000fe2000786c0ff */
[----:B------:R-:W-:Y:S01]  /*5e00*/  IMAD R71, R68, 0x100, R69 ;  /* 0x0000010044477824 */ /* 0x000fe200078e0245 */
[----:B-1----:R-:W-:Y:S02]  /*5e10*/  @P1 SEL R0, RZ, 0xffffffff, P4 ;  /* 0xffffffffff001807 */ /* 0x002fe40002000000 */
[----:B------:R-:W-:Y:S02]  /*5e20*/  CS2R R154, SRZ ;  /* 0x00000000009a7805 */ /* 0x000fe4000001ff00 */
[----:B------:R-:W-:Y:S02]  /*5e30*/  LEA R3, R166, UR44, 0x3 ;  /* 0x0000002ca6037c11 */ /* 0x000fe4000f8e18ff */
[----:B------:R-:W-:Y:S02]  /*5e40*/  CS2R R152, SRZ ;  /* 0x0000000000987805 */ /* 0x000fe4000001ff00 */
[----:B------:R-:W-:Y:S02]  /*5e50*/  @P0 SEL R0, R5, R0, !P3 ;  /* 0x0000000005000207 */ /* 0x000fe40005800000 */
[----:B------:R-:W-:Y:S02]  /*5e60*/  CS2R R150, SRZ ;  /* 0x0000000000967805 */ /* 0x000fe4000001ff00 */
[----:B------:R-:W-:Y:S02]  /*5e70*/  LEA R177, R68, UR44, 0x3 ;  /* 0x0000002c44b17c11 */ /* 0x000fe4000f8e18ff */
[----:B------:R-:W-:Y:S02]  /*5e80*/  CS2R R148, SRZ ;  /* 0x0000000000947805 */ /* 0x000fe4000001ff00 */
[----:B------:R-:W-:Y:S02]  /*5e90*/  @P1 LOP3.LUT R0, R0, 0x1, RZ, 0xc0, !PT ;  /* 0x0000000100001812 */ /* 0x000fe400078ec0ff */
[----:B------:R-:W-:Y:S02]  /*5ea0*/  CS2R R146, SRZ ;  /* 0x0000000000927805 */ /* 0x000fe4000001ff00 */
[----:B------:R-:W-:Y:S02]  /*5eb0*/  SHF.L.U32 R4, R168, 0x1f, RZ ;  /* 0x0000001fa8047819 */ /* 0x000fe400000006ff */
[----:B------:R-:W-:Y:S02]  /*5ec0*/  CS2R R144, SRZ ;  /* 0x0000000000907805 */ /* 0x000fe4000001ff00 */
[----:B------:R-:W-:Y:S02]  /*5ed0*/  ISETP.NE.U32.OR P6, PT, R0, 0x1, !P1 ;  /* 0x000000010000780c */ /* 0x000fe40004fc5470 */
[----:B------:R-:W-:Y:S02]  /*5ee0*/  CS2R R142, SRZ ;  /* 0x00000000008e7805 */ /* 0x000fe4000001ff00 */
[----:B------:R-:W-:Y:S02]  /*5ef0*/  PLOP3.LUT P2, PT, PT, PT, UP1, 0x80, 0x8 ;  /* 0x000000000008781c */ /* 0x000fe40003f4f018 */
[----:B------:R-:W-:Y:S02]  /*5f00*/  CS2R R140, SRZ ;  /* 0x00000000008c7805 */ /* 0x000fe4000001ff00 */
[----:B------:R-:W-:Y:S02]  /*5f10*/  SEL R0, RZ, 0xffffffff, P4 ;  /* 0xffffffffff007807 */ /* 0x000fe40002000000 */
[----:B------:R-:W-:Y:S03]  /*5f20*/  P2R R189, PR, RZ, 0x40 ;  /* 0x00000040ffbd7803 */ /* 0x000fe60000000000 */
[----:B------:R-:W-:Y:S04]  /*5f30*/  @P6 SHF.L.U32 R2, R165, 0x1f, RZ ;  /* 0x0000001fa5026819 */ /* 0x000fe800000006ff */
[----:B------:R-:W-:Y:S01]  /*5f40*/  @P2 SEL R0, R5, R0, !P3 ;  /* 0x0000000005002207 */ /* 0x000fe20005800000 */
[----:B------:R-:W1:Y:S03]  /*5f50*/  @P6 SYNCS.PHASECHK.TRANS64.TRYWAIT P1, [R3+URZ+0x70], R2 ;  /* 0x00007002030065a7 */ /* 0x000e6600080211ff */
[----:B------:R-:W-:Y:S04]  /*5f60*/  LOP3.LUT R0, R0, 0x1, RZ, 0xc0, !PT ;  /* 0x0000000100007812 */ /* 0x000fe800078ec0ff */
[----:B------:R-:W-:Y:S04]  /*5f70*/  ISETP.NE.U32.AND P5, PT, R0, 0x1, PT ;  /* 0x000000010000780c */ /* 0x000fe80003fa5070 */
[----:B------:R-:W-:Y:S01]  /*5f80*/  P2R R181, PR, RZ, 0x20 ;  /* 0x00000020ffb57803 */ /* 0x000fe20000000000 */
[----:B------:R2:W4:Y:S01]  /*5f90*/  SYNCS.PHASECHK.TRANS64.TRYWAIT P0, [R177+URZ+0xe0], R4 ;  /* 0x0000e004b10075a7 */ /* 0x00052200080011ff */
[----:B-1----:R-:W-:Y:S01]  /*5fa0*/  @P6 SEL R180, RZ, 0x1, !P1 ;  /* 0x00000001ffb46807 */ /* 0x002fe20004800000 */
[----:B--2---:R-:W-:Y:S06]  /*5fb0*/  @!P6 BRA `(.L_x_99) ;  /* 0x00000000009ce947 */ /* 0x004fec0003800000 */
[----:B------:R-:W-:Y:S01]  /*5fc0*/  @P5 IMAD R7, R166, 0x2000, R171 ;  /* 0x00002000a6075824 */ /* 0x000fe200078e02ab */
[----:B------:R-:W1:Y:S01]  /*5fd0*/  S2R R0, SR_CgaCtaId ;  /* 0x0000000000007919 */ /* 0x000e620000008800 */
[----:B------:R-:W-:Y:S01]  /*5fe0*/  ISETP.NE.AND P1, PT, R180, RZ, PT ;  /* 0x000000ffb400720c */ /* 0x000fe20003f25270 */
[----:B------:R-:W-:Y:S01]  /*5ff0*/  BSSY B0, `(.L_x_100) ;  /* 0x0000010000007945 */ /* 0x000fe20003800000 */
[--C-:B------:R-:W-:Y:S01]  /*6000*/  @P5 IMAD R8, R172, -0x10, R7.reuse ;  /* 0xfffffff0ac085824 */ /* 0x100fe200078e0207 */
[----:B------:R-:W-:Y:S01]  /*6010*/  CS2R R142, SRZ ;  /* 0x00000000008e7805 */ /* 0x000fe2000001ff00 */
[----:B------:R-:W-:Y:S01]  /*6020*/  @P5 IMAD R6, R170, -0x10, R7 ;  /* 0xfffffff0aa065824 */ /* 0x000fe200078e0207 */
[----:B------:R-:W-:Y:S01]  /*6030*/  CS2R R140, SRZ ;  /* 0x00000000008c7805 */ /* 0x000fe2000001ff00 */
[----:B------:R-:W-:Y:S01]  /*6040*/  @P5 IMAD R5, R169, 0x10, R8 ;  /* 0x00000010a9055824 */ /* 0x000fe200078e0208 */
[----:B------:R-:W-:Y:S02]  /*6050*/  CS2R R150, SRZ ;  /* 0x0000000000967805 */ /* 0x000fe4000001ff00 */
[----:B------:R-:W-:Y:S02]  /*6060*/  CS2R R148, SRZ ;  /* 0x0000000000947805 */ /* 0x000fe4000001ff00 */
[----:B------:R-:W-:Y:S02]  /*6070*/  CS2R R146, SRZ ;  /* 0x0000000000927805 */ /* 0x000fe4000001ff00 */
[----:B------:R-:W-:Y:S02]  /*6080*/  CS2R R144, SRZ ;  /* 0x0000000000907805 */ /* 0x000fe4000001ff00 */
[----:B------:R-:W-:Y:S02]  /*6090*/  CS2R R154, SRZ ;  /* 0x00000000009a7805 */ /* 0x000fe4000001ff00 */
[----:B------:R-:W-:Y:S01]  /*60a0*/  CS2R R152, SRZ ;  /* 0x0000000000987805 */ /* 0x000fe2000001ff00 */
[----:B------:R-:W-:Y:S06]  /*60b0*/  @P1 BRA `(.L_x_101) ;  /* 0x00000000000c1947 */ /* 0x000fec0003800000 */
[----:B------:R-:W-:Y:S04]  /*60c0*/  SHF.L.U32 R2, R165, 0x1f, RZ ;  /* 0x0000001fa5027819 */ /* 0x000fe800000006ff */
[----:B------:R-:W2:Y:S02]  /*60d0*/  SYNCS.PHASECHK.TRANS64.TRYWAIT P1, [R3+URZ+0x70], R2 ;  /* 0x00007002030075a7 */ /* 0x000ea400080211ff */
[----:B--2---:R-:W-:Y:S05]  /*60e0*/  @!P1 BRA `(.L_x_102) ;  /* 0x0000006000809947 */ /* 0x004fea0003800000 */
.L_x_101:
[----:B------:R-:W-:Y:S05]  /*60f0*/  BSYNC B0 ;  /* 0x0000000000007941 */ /* 0x000fea0003800000 */
.L_x_100:
[----:B------:R-:W-:Y:S01]  /*6100*/  ISETP.NE.AND P1, PT, R181, RZ, PT ;  /* 0x000000ffb500720c */ /* 0x000fe20003f25270 */
[----:B--2---:R-:W-:Y:S02]  /*6110*/  VIADD R3, R3, 0x90 ;  /* 0x0000009003037836 */ /* 0x004fe40000000000 */
[----:B------:R-:W-:Y:S03]  /*6120*/  VIADD R166, R166, 0x1 ;  /* 0x00000001a6a67836 */ /* 0x000fe60000000000 */
[----:B-1----:R-:W-:Y:S07]  /*6130*/  PRMT R0, R0, 0x654, R3 ;  /* 0x0000065400007816 */ /* 0x002fee0000000003 */
[----:B------:R1:W2:Y:S04]  /*6140*/  @P1 LDS.128 R140, [R7] ;  /* 0x00000000078c1984 */ /* 0x0002a80000000c00 */
[----:B------:R1:W1:Y:S04]  /*6150*/  @P1 LDS.128 R148, [R6+0x20] ;  /* 0x0000200006941984 */ /* 0x0002680000000c00 */
[----:B------:R1:W1:Y:S04]  /*6160*/  @P1 LDS.128 R144, [R8+0x10] ;  /* 0x0000100008901984 */ /* 0x0002680000000c00 */
[----:B------:R1:W1:Y:S01]  /*6170*/  @P1 LDS.128 R152, [R5+0x10] ;  /* 0x0000100005981984 */ /* 0x0002620000000c00 */
[C---:B------:R-:W-:Y:S01]  /*6180*/  ISETP.NE.AND P1, PT, R166.reuse, 0x4, PT ;  /* 0x00000004a600780c */ /* 0x040fe20003f25270 */
[----:B------:R-:W-:Y:S01]  /*6190*/  @!PT LDS RZ, [RZ] ;  /* 0x00000000fffff984 */ /* 0x000fe20000000800 */
[----:B------:R-:W-:Y:S01]  /*61a0*/  @!PT LDS RZ, [RZ] ;  /* 0x00000000fffff984 */ /* 0x000fe20000000800 */
[----:B------:R-:W-:Y:S01]  /*61b0*/  @!PT LDS RZ, [RZ] ;  /* 0x00000000fffff984 */ /* 0x000fe20000000800 */
[----:B------:R-:W-:Y:S01]  /*61c0*/  @!PT LDS RZ, [RZ] ;  /* 0x00000000fffff984 */ /* 0x000fe20000000800 */
[----:B------:R5:W-:Y:S06]  /*61d0*/  MEMBAR.ALL.CTA ;  /* 0x0000000000007992 */ /* 0x000bec0000008000 */
[----:B-----5:R-:W5:Y:S01]  /*61e0*/  FENCE.VIEW.ASYNC.S ;  /* 0x00000000000073c6 */ /* 0x020f620000000000 */
[----:B------:R-:W-:Y:S01]  /*61f0*/  SEL R166, R166, RZ, P1 ;  /* 0x000000ffa6a67207 */ /* 0x000fe20000800000 */
[----:B-----5:R5:W-:Y:S02]  /*6200*/  SYNCS.ARRIVE.TRANS64.RED.A1T0 RZ, [R0+URZ], RZ ;  /* 0x000000ff00ff79a7 */ /* 0x020be400081004ff */
[----:B-----5:R-:W-:Y:S04]  /*6210*/  SEL R0, RZ, 0x1, P1 ;  /* 0x00000001ff007807 */ /* 0x020fe80000800000 */
[----:B--2---:R-:W-:Y:S02]  /*6220*/  LOP3.LUT R165, R165, R0, RZ, 0x3c, !PT ;  /* 0x00000000a5a57212 */ /* 0x004fe400078e3cff */
.L_x_99:
[----:B------:R-:W-:Y:S05]  /*6230*/  BSYNC B1 ;  /* 0x0000000000017941 */ /* 0x000fea0003800000 */
.L_x_98:
[----:B------:R-:W-:Y:S04]  /*6240*/  SHF.R.U32.HI R0, RZ, 0x15, R71 ;  /* 0x00000015ff007819 */ /* 0x000fe80000011647 */
[----:B------:R-:W-:Y:S01]  /*6250*/  LOP3.LUT P1, RZ, R0, 0x3, R159, 0x48, !PT ;  /* 0x0000000300ff7812 */ /* 0x000fe2000782489f */
[----:B------:R-:W-:Y:S01]  /*6260*/  @!UPT UIADD3 URZ, UPT, UPT, URZ, URZ, URZ ;  /* 0x000000fffffff290 */ /* 0x000fe2000fffe0ff */
[----:B----4-:R-:W-:Y:S11]  /*6270*/  @P0 BRA `(.L_x_103) ;  /* 0x0000000000080947 */ /* 0x010ff60003800000 */
[----:B------:R-:W2:Y:S02]  /*6280*/  SYNCS.PHASECHK.TRANS64.TRYWAIT P0, [R177+URZ+0xe0], R4 ;  /* 0x0000e004b10075a7 */ /* 0x000ea400080011ff */
[----:B--2---:R-:W-:Y:S05]  /*6290*/  @!P0 BRA `(.L_x_104) ;  /* 0x0000006000288947 */ /* 0x004fea0003800000 */
.L_x_103:
[----:B------:R-:W-:Y:S04]  /*62a0*/  BSSY.RECONVERGENT B6, `(.L_x_105) ;  /* 0x0000012000067945 */ /* 0x000fe80003800200 */
[----:B------:R-:W-:Y:S05]  /*62b0*/  @!P1 BRA `(.L_x_106) ;  /* 0x0000000000409947 */ /* 0x000fea0003800000 */
[----:B------:R-:W4:Y:S01]  /*62c0*/  LDCU.64 UR8, c[0x4][0x78] ;  /* 0x01000f00ff0877ac */ /* 0x000f220008000a00 */
[----:B------:R-:W-:Y:S01]  /*62d0*/  MOV R3, 0x0 ;  /* 0x0000000000037802 */ /* 0x000fe20000000f00 */
[----:B------:R-:W-:Y:S02]  /*62e0*/  HFMA2 R12, -RZ, RZ, 0, 5.9604644775390625e-08 ;  /* 0x00000001ff0c7431 */ /* 0x000fe400000001ff */
[----:B-1----:R-:W-:Y:S02]  /*62f0*/  IMAD.MOV.U32 R8, RZ, RZ, 0x192 ;  /* 0x00000192ff087424 */ /* 0x002fe400078e00ff */
[----:B------:R-:W-:Y:S01]  /*6300*/  IMAD.MOV.U32 R13, RZ, RZ, RZ ;  /* 0x000000ffff0d7224 */ /* 0x000fe200078e00ff */
[----:B------:R-:W1:Y:S01]  /*6310*/  LDCU.64 UR6, c[0x4][0x80] ;  /* 0x01001000ff0677ac */ /* 0x000e620008000a00 */
[----:B------:R-:W3:Y:S01]  /*6320*/  LDC.64 R2, c[0x4][R3] ;  /* 0x0100000003027b82 */ /* 0x000ee20000000a00 */
[----:B------:R-:W5:Y:S01]  /*6330*/  LDCU.64 UR4, c[0x4][0x18] ;  /* 0x01000300ff0477ac */ /* 0x000f620008000a00 */
[----:B----4-:R-:W-:Y:S01]  /*6340*/  MOV R5, UR9 ;  /* 0x0000000900057c02 */ /* 0x010fe20008000f00 */
[----:B--2---:R-:W-:Y:S01]  /*6350*/  IMAD.U32 R4, RZ, RZ, UR8 ;  /* 0x00000008ff047e24 */ /* 0x004fe2000f8e00ff */
[----:B-1----:R-:W-:Y:S01]  /*6360*/  MOV R7, UR7 ;  /* 0x0000000700077c02 */ /* 0x002fe20008000f00 */
[----:B------:R-:W-:Y:S01]  /*6370*/  IMAD.U32 R6, RZ, RZ, UR6 ;  /* 0x00000006ff067e24 */ /* 0x000fe2000f8e00ff */
[----:B-----5:R-:W-:Y:S01]  /*6380*/  MOV R11, UR5 ;  /* 0x00000005000b7c02 */ /* 0x020fe20008000f00 */
[----:B------:R-:W-:Y:S02]  /*6390*/  IMAD.U32 R10, RZ, RZ, UR4 ;  /* 0x00000004ff0a7e24 */ /* 0x000fe4000f8e00ff */
[----:B------:R-:W-:Y:S07]  /*63a0*/  LEPC R20, `(.L_x_106) ;  /* 0x000000001014794e */ /* 0x000fee0000000000 */
[----:B---3--:R-:W-:Y:S05]  /*63b0*/  CALL.ABS.NOINC R2 ;  /* 0x0000000002007343 */ /* 0x008fea0003c00000 */
.L_x_106:
[----:B------:R-:W-:Y:S05]  /*63c0*/  BSYNC.RECONVERGENT B6 ;  /* 0x0000000000067941 */ /* 0x000fea0003800200 */
.L_x_105:
[-C--:B------:R-:W-:Y:S01]  /*63d0*/  F2FP.F16.E4M3.UNPACK_B R74, R140.reuse ;  /* 0x0000008cff4a723e */ /* 0x080fe200020006ff */
[----:B------:R-:W-:Y:S05]  /*63e0*/  WARPSYNC.ALL ;  /* 0x0000000000007948 */ /* 0x000fea0003800000 */
[----:B------:R-:W-:Y:S01]  /*63f0*/  R2UR UR4, R71 ;  /* 0x00000000470472ca */ /* 0x000fe200000e0000 */
[--C-:B------:R-:W-:Y:S01]  /*6400*/  HADD2.F32 R72, -RZ, R74.reuse.H0_H0 ;  /* 0x2000004aff487230 */ /* 0x100fe20000004100 */
[----:B------:R-:W-:Y:S01]  /*6410*/  F2FP.F16.E4M3.UNPACK_B R76, R140.H1 ;  /* 0x0000008cff4c723e */ /* 0x000fe200030006ff */
[----:B------:R-:W-:Y:S01]  /*6420*/  HADD2.F32 R75, -RZ, R74.H1_H1 ;  /* 0x3000004aff4b7230 */ /* 0x000fe20000004100 */
[-C--:B------:R-:W-:Y:S01]  /*6430*/  F2FP.F16.E4M3.UNPACK_B R78, R141.reuse ;  /* 0x0000008dff4e723e */ /* 0x080fe200020006ff */
[----:B------:R-:W-:Y:S01]  /*6440*/  BSSY.RECONVERGENT B0, `(.L_x_107) ;  /* 0x000011d000007945 */ /* 0x000fe20003800200 */
[----:B------:R-:W-:Y:S01]  /*6450*/  F2FP.F16.E4M3.UNPACK_B R80, R141.H1 ;  /* 0x0000008dff50723e */ /* 0x000fe200030006ff */
[----:B------:R-:W-:Y:S01]  /*6460*/  HADD2.F32 R74, -RZ, R76.H0_H0 ;  /* 0x2000004cff4a7230 */ /* 0x000fe20000004100 */
[-C--:B------:R-:W-:Y:S01]  /*6470*/  F2FP.F16.E4M3.UNPACK_B R82, R142.reuse ;  /* 0x0000008eff52723e */ /* 0x080fe200020006ff */
[--C-:B------:R-:W-:Y:S01]  /*6480*/  HADD2.F32 R77, -RZ, R78.reuse.H0_H0 ;  /* 0x2000004eff4d7230 */ /* 0x100fe20000004100 */
[----:B------:R-:W-:Y:S01]  /*6490*/  F2FP.F16.E4M3.UNPACK_B R84, R142.H1 ;  /* 0x0000008eff54723e */ /* 0x000fe200030006ff */
[----:B------:R-:W-:Y:S01]  /*64a0*/  HADD2.F32 R78, -RZ, R78.H1_H1 ;  /* 0x3000004eff4e7230 */ /* 0x000fe20000004100 */
[-C--:B------:R-:W-:Y:S01]  /*64b0*/  F2FP.F16.E4M3.UNPACK_B R86, R143.reuse ;  /* 0x0000008fff56723e */ /* 0x080fe200020006ff */
[----:B-12---:R-:W3:Y:S01]  /*64c0*/  LDTM.x64 R4, tmem[UR4] ;  /* 0x00000004000479ee */ /* 0x006ee20008340000 */
[----:B------:R-:W-:Y:S01]  /*64d0*/  F2FP.F16.E4M3.UNPACK_B R88, R143.H1 ;  /* 0x0000008fff58723e */ /* 0x000fe200030006ff */
[----:B------:R-:W-:Y:S01]  /*64e0*/  HADD2.F32 R76, -RZ, R76.H1_H1 ;  /* 0x3000004cff4c7230 */ /* 0x000fe20000004100 */
[-C--:B------:R-:W-:Y:S01]  /*64f0*/  F2FP.F16.E4M3.UNPACK_B R90, R144.reuse ;  /* 0x00000090ff5a723e */ /* 0x080fe200020006ff */
[----:B------:R-:W-:Y:S01]  /*6500*/  HADD2.F32 R79, -RZ, R80.H0_H0 ;  /* 0x20000050ff4f7230 */ /* 0x000fe20000004100 */
[----:B------:R-:W-:Y:S01]  /*6510*/  F2FP.F16.E4M3.UNPACK_B R92, R144.H1 ;  /* 0x00000090ff5c723e */ /* 0x000fe200030006ff */
[--C-:B------:R-:W-:Y:S01]  /*6520*/  HADD2.F32 R81, -RZ, R82.reuse.H0_H0 ;  /* 0x20000052ff517230 */ /* 0x100fe20000004100 */
[----:B------:R-:W-:Y:S01]  /*6530*/  SHF.L.U32 R182, R164, 0x4, RZ ;  /* 0x00000004a4b67819 */ /* 0x000fe200000006ff */
[----:B------:R-:W-:Y:S01]  /*6540*/  HADD2.F32 R82, -RZ, R82.H1_H1 ;  /* 0x30000052ff527230 */ /* 0x000fe20000004100 */
[----:B------:R-:W-:Y:S01]  /*6550*/  SHF.L.U32 R188, R163, 0x4, RZ ;  /* 0x00000004a3bc7819 */ /* 0x000fe200000006ff */
[--C-:B------:R-:W-:Y:S01]  /*6560*/  HADD2.F32 R85, -RZ, R86.reuse.H0_H0 ;  /* 0x20000056ff557230 */ /* 0x100fe20000004100 */
[----:B------:R-:W-:Y:S01]  /*6570*/  IADD3 R176, PT, PT, R171, R182, RZ ;  /* 0x000000b6abb07210 */ /* 0x000fe20007ffe0ff */
[----:B------:R-:W-:Y:S01]  /*6580*/  HADD2.F32 R86, -RZ, R86.H1_H1 ;  /* 0x30000056ff567230 */ /* 0x000fe20000004100 */
[----:B------:R-:W-:Y:S01]  /*6590*/  SHF.L.U32 R183, R169, 0x4, RZ ;  /* 0x00000004a9b77819 */ /* 0x000fe200000006ff */
[--C-:B------:R-:W-:Y:S01]  /*65a0*/  HADD2.F32 R89, -RZ, R90.reuse.H0_H0 ;  /* 0x2000005aff597230 */ /* 0x100fe20000004100 */
[----:B------:R-:W-:Y:S01]  /*65b0*/  F2FP.F16.E4M3.UNPACK_B R94, R145 ;  /* 0x00000091ff5e723e */ /* 0x000fe200020006ff */
[----:B------:R-:W-:Y:S01]  /*65c0*/  HADD2.F32 R90, -RZ, R90.H1_H1 ;  /* 0x3000005aff5a7230 */ /* 0x000fe20000004100 */
[----:B------:R-:W-:Y:S01]  /*65d0*/  IADD3 R178, PT, PT, R183, R176, RZ ;  /* 0x000000b0b7b27210 */ /* 0x000fe20007ffe0ff */
[----:B------:R-:W-:Y:S01]  /*65e0*/  HADD2.F32 R80, -RZ, R80.H1_H1 ;  /* 0x30000050ff507230 */ /* 0x000fe20000004100 */
[----:B------:R-:W-:Y:S01]  /*65f0*/  F2FP.F16.E4M3.UNPACK_B R98, R146 ;  /* 0x00000092ff62723e */ /* 0x000fe200020006ff */
[--C-:B------:R-:W-:Y:S01]  /*6600*/  HADD2.F32 R93, -RZ, R94.reuse.H0_H0 ;  /* 0x2000005eff5d7230 */ /* 0x100fe20000004100 */
[----:B------:R-:W-:Y:S01]  /*6610*/  F2FP.F16.E4M3.UNPACK_B R102, R147 ;  /* 0x00000093ff66723e */ /* 0x000fe200020006ff */
[----:B------:R-:W-:Y:S01]  /*6620*/  HADD2.F32 R94, -RZ, R94.H1_H1 ;  /* 0x3000005eff5e7230 */ /* 0x000fe20000004100 */
[----:B------:R-:W-:Y:S01]  /*6630*/  F2FP.F16.E4M3.UNPACK_B R106, R148 ;  /* 0x00000094ff6a723e */ /* 0x000fe200020006ff */
[C---:B---3--:R-:W-:Y:S01]  /*6640*/  FMUL R0, R70.reuse, R4 ;  /* 0x0000000446007220 */ /* 0x048fe20000400000 */
[C---:B------:R-:W-:Y:S01]  /*6650*/  FMUL R2, R70.reuse, R5 ;  /* 0x0000000546027220 */ /* 0x040fe20000400000 */
[C---:B------:R-:W-:Y:S01]  /*6660*/  FMUL R4, R70.reuse, R8 ;  /* 0x0000000846047220 */ /* 0x040fe20000400000 */
[C---:B------:R-:W-:Y:S01]  /*6670*/  FMUL R5, R70.reuse, R9 ;  /* 0x0000000946057220 */ /* 0x040fe20000400000 */
[C---:B------:R-:W-:Y:S01]  /*6680*/  FFMA R0, R73.reuse, R72, R0 ;  /* 0x0000004849007223 */ /* 0x040fe20000000000 */
[C---:B------:R-:W-:Y:S01]  /*6690*/  FFMA R2, R73.reuse, R75, R2 ;  /* 0x0000004b49027223 */ /* 0x040fe20000000002 */
[C---:B------:R-:W-:Y:S01]  /*66a0*/  FMUL R8, R70.reuse, R12 ;  /* 0x0000000c46087220 */ /* 0x040fe20000400000 */
[C---:B------:R-:W-:Y:S01]  /*66b0*/  FMUL R9, R70.reuse, R13 ;  /* 0x0000000d46097220 */ /* 0x040fe20000400000 */
[C---:B------:R-:W-:Y:S01]  /*66c0*/  FMUL R12, R70.reuse, R16 ;  /* 0x00000010460c7220 */ /* 0x040fe20000400000 */
[C---:B------:R-:W-:Y:S01]  /*66d0*/  FMUL R13, R70.reuse, R17 ;  /* 0x00000011460d7220 */ /* 0x040fe20000400000 */
[C---:B------:R-:W-:Y:S01]  /*66e0*/  FMUL R16, R70.reuse, R20 ;  /* 0x0000001446107220 */ /* 0x040fe20000400000 */
[C---:B------:R-:W-:Y:S01]  /*66f0*/  FMUL R17, R70.reuse, R21 ;  /* 0x0000001546117220 */ /* 0x040fe20000400000 */
[C---:B------:R-:W-:Y:S01]  /*6700*/  FMUL R20, R70.reuse, R24 ;  /* 0x0000001846147220 */ /* 0x040fe20000400000 */
[C---:B------:R-:W-:Y:S01]  /*6710*/  FMUL R21, R70.reuse, R25 ;  /* 0x0000001946157220 */ /* 0x040fe20000400000 */
[--C-:B------:R-:W-:Y:S02]  /*6720*/  HADD2.F32 R97, -RZ, R98.reuse.H0_H0 ;  /* 0x20000062ff617230 */ /* 0x100fe40000004100 */
[C---:B------:R-:W-:Y:S01]  /*6730*/  FMUL R24, R70.reuse, R28 ;  /* 0x0000001c46187220 */ /* 0x040fe20000400000 */
[----:B------:R-:W-:Y:S02]  /*6740*/  HADD2.F32 R98, -RZ, R98.H1_H1 ;  /* 0x30000062ff627230 */ /* 0x000fe40000004100 */
[C---:B------:R-:W-:Y:S01]  /*6750*/  FMUL R25, R70.reuse, R29 ;  /* 0x0000001d46197220 */ /* 0x040fe20000400000 */
[--C-:B------:R-:W-:Y:S02]  /*6760*/  HADD2.F32 R101, -RZ, R102.reuse.H0_H0 ;  /* 0x20000066ff657230 */ /* 0x100fe40000004100 */
[C---:B------:R-:W-:Y:S01]  /*6770*/  FMUL R28, R70.reuse, R32 ;  /* 0x00000020461c7220 */ /* 0x040fe20000400000 */
[----:B------:R-:W-:Y:S02]  /*6780*/  HADD2.F32 R102, -RZ, R102.H1_H1 ;  /* 0x30000066ff667230 */ /* 0x000fe40000004100 */
[C---:B------:R-:W-:Y:S01]  /*6790*/  FMUL R29, R70.reuse, R33 ;  /* 0x00000021461d7220 */ /* 0x040fe20000400000 */
[--C-:B------:R-:W-:Y:S02]  /*67a0*/  HADD2.F32 R105, -RZ, R106.reuse.H0_H0 ;  /* 0x2000006aff697230 */ /* 0x100fe40000004100 */
[C---:B------:R-:W-:Y:S01]  /*67b0*/  FMUL R32, R70.reuse, R36 ;  /* 0x0000002446207220 */ /* 0x040fe20000400000 */
[----:B------:R-:W-:Y:S01]  /*67c0*/  F2FP.F16.E4M3.UNPACK_B R96, R145.H1 ;  /* 0x00000091ff60723e */ /* 0x000fe200030006ff */
[----:B------:R-:W-:Y:S02]  /*67d0*/  HADD2.F32 R106, -RZ, R106.H1_H1 ;  /* 0x3000006aff6a7230 */ /* 0x000fe40000004100 */
[C---:B------:R-:W-:Y:S01]  /*67e0*/  FMUL R33, R70.reuse, R37 ;  /* 0x0000002546217220 */ /* 0x040fe20000400000 */
[C---:B------:R-:W-:Y:S01]  /*67f0*/  FMUL R36, R70.reuse, R40 ;  /* 0x0000002846247220 */ /* 0x040fe20000400000 */
[----:B------:R-:W-:Y:S01]  /*6800*/  F2FP.F16.E4M3.UNPACK_B R100, R146.H1 ;  /* 0x00000092ff64723e */ /* 0x000fe200030006ff */
        /* <DEDUP_REMOVED lines=8> */
[----:B------:R-:W-:Y:S01]  /*6890*/  F2FP.F16.E4M3.UNPACK_B R110, R149 ;  /* 0x00000095ff6e723e */ /* 0x000fe200020006ff */
[C---:B------:R-:W-:Y:S01]  /*68a0*/  FMUL R49, R70.reuse, R53 ;  /* 0x0000003546317220 */ /* 0x040fe20000400000 */
[C---:B------:R-:W-:Y:S01]  /*68b0*/  FMUL R52, R70.reuse, R56 ;  /* 0x0000003846347220 */ /* 0x040fe20000400000 */
[----:B------:R-:W-:Y:S01]  /*68c0*/  F2FP.F16.E4M3.UNPACK_B R112, R149.H1 ;  /* 0x00000095ff70723e */ /* 0x000fe200030006ff */
[C---:B------:R-:W-:Y:S01]  /*68d0*/  FMUL R53, R70.reuse, R57 ;  /* 0x0000003946357220 */ /* 0x040fe20000400000 */
[--C-:B------:R-:W-:Y:S02]  /*68e0*/  HADD2.F32 R109, -RZ, R110.reuse.H0_H0 ;  /* 0x2000006eff6d7230 */ /* 0x100fe40000004100 */
[C---:B------:R-:W-:Y:S01]  /*68f0*/  FMUL R56, R70.reuse, R60 ;  /* 0x0000003c46387220 */ /* 0x040fe20000400000 */
[----:B------:R-:W-:Y:S01]  /*6900*/  F2FP.F16.E4M3.UNPACK_B R114, R150 ;  /* 0x00000096ff72723e */ /* 0x000fe200020006ff */
[----:B------:R-:W-:Y:S02]  /*6910*/  HADD2.F32 R110, -RZ, R110.H1_H1 ;  /* 0x3000006eff6e7230 */ /* 0x000fe40000004100 */
[C---:B------:R-:W-:Y:S01]  /*6920*/  FMUL R57, R70.reuse, R61 ;  /* 0x0000003d46397220 */ /* 0x040fe20000400000 */
[C---:B------:R-:W-:Y:S01]  /*6930*/  FMUL R60, R70.reuse, R64 ;  /* 0x00000040463c7220 */ /* 0x040fe20000400000 */
[----:B------:R-:W-:Y:S01]  /*6940*/  F2FP.F16.E4M3.UNPACK_B R116, R150.H1 ;  /* 0x00000096ff74723e */ /* 0x000fe200030006ff */
[--C-:B------:R-:W-:Y:S02]  /*6950*/  HADD2.F32 R113, -RZ, R114.reuse.H0_H0 ;  /* 0x20000072ff717230 */ /* 0x100fe40000004100 */
[C---:B------:R-:W-:Y:S01]  /*6960*/  FMUL R61, R70.reuse, R65 ;  /* 0x00000041463d7220 */ /* 0x040fe20000400000 */
[----:B------:R-:W-:Y:S02]  /*6970*/  HADD2.F32 R114, -RZ, R114.H1_H1 ;  /* 0x30000072ff727230 */ /* 0x000fe40000004100 */
[C---:B------:R-:W-:Y:S01]  /*6980*/  FMUL R3, R70.reuse, R6 ;  /* 0x0000000646037220 */ /* 0x040fe20000400000 */
[----:B------:R-:W-:Y:S01]  /*6990*/  F2FP.F16.E4M3.UNPACK_B R118, R151 ;  /* 0x00000097ff76723e */ /* 0x000fe200020006ff */
[C---:B------:R-:W-:Y:S01]  /*69a0*/  FMUL R7, R70.reuse, R7 ;  /* 0x0000000746077220 */ /* 0x040fe20000400000 */
[C---:B------:R-:W-:Y:S01]  /*69b0*/  FMUL R6, R70.reuse, R10 ;  /* 0x0000000a46067220 */ /* 0x040fe20000400000 */
[----:B------:R-:W-:Y:S01]  /*69c0*/  F2FP.F16.E4M3.UNPACK_B R120, R151.H1 ;  /* 0x00000097ff78723e */ /* 0x000fe200030006ff */
[C---:B------:R-:W-:Y:S01]  /*69d0*/  FFMA R3, R73.reuse, R74, R3 ;  /* 0x0000004a49037223 */ /* 0x040fe20000000003 */
[C---:B------:R-:W-:Y:S01]  /*69e0*/  FFMA R7, R73.reuse, R76, R7 ;  /* 0x0000004c49077223 */ /* 0x040fe20000000007 */
[----:B------:R-:W-:Y:S01]  /*69f0*/  F2FP.F16.E4M3.UNPACK_B R122, R152 ;  /* 0x00000098ff7a723e */ /* 0x000fe200020006ff */
[C---:B------:R-:W-:Y:S01]  /*6a00*/  FFMA R4, R73.reuse, R77, R4 ;  /* 0x0000004d49047223 */ /* 0x040fe20000000004 */
[C---:B------:R-:W-:Y:S01]  /*6a10*/  FFMA R5, R73.reuse, R78, R5 ;  /* 0x0000004e49057223 */ /* 0x040fe20000000005 */
[----:B------:R-:W-:Y:S01]  /*6a20*/  F2FP.F16.E4M3.UNPACK_B R124, R152.H1 ;  /* 0x00000098ff7c723e */ /* 0x000fe200030006ff */
[----:B------:R-:W-:Y:S01]  /*6a30*/  FFMA R6, R73, R79, R6 ;  /* 0x0000004f49067223 */ /* 0x000fe20000000006 */
[----:B------:R-:W-:Y:S01]  /*6a40*/  F2FP.SATFINITE.E4M3.F32.PACK_AB_MERGE_C R179, R7, R3, RZ ;  /* 0x0000000307b3723e */ /* 0x000fe200048070ff */
[----:B------:R-:W-:Y:S02]  /*6a50*/  HADD2.F32 R117, -RZ, R118.H0_H0 ;  /* 0x20000076ff757230 */ /* 0x000fe40000004100 */
[----:B------:R-:W-:Y:S01]  /*6a60*/  FMUL R11, R70, R11 ;  /* 0x0000000b460b7220 */ /* 0x000fe20000400000 */
[----:B------:R-:W-:Y:S01]  /*6a70*/  HADD2.F32 R83, -RZ, R84.H0_H0 ;  /* 0x20000054ff537230 */ /* 0x000fe20000004100 */
[----:B------:R-:W-:Y:S01]  /*6a80*/  F2FP.SATFINITE.E4M3.F32.PACK_AB_MERGE_C R184, R2, R0, R179 ;  /* 0x0000000002b8723e */ /* 0x000fe200048070b3 */
[----:B------:R-:W-:Y:S01]  /*6a90*/  HADD2.F32 R118, -RZ, R118.H1_H1 ;  /* 0x30000076ff767230 */ /* 0x000fe20000004100 */
[----:B------:R-:W-:Y:S01]  /*6aa0*/  IADD3 R179, PT, PT, R171, R188, RZ ;  /* 0x000000bcabb37210 */ /* 0x000fe20007ffe0ff */
[C---:B------:R-:W-:Y:S01]  /*6ab0*/  FFMA R11, R73.reuse, R80, R11 ;  /* 0x00000050490b7223 */ /* 0x040fe2000000000b */
[C---:B------:R-:W-:Y:S01]  /*6ac0*/  FFMA R8, R73.reuse, R81, R8 ;  /* 0x0000005149087223 */ /* 0x040fe20000000008 */
[----:B------:R-:W-:Y:S01]  /*6ad0*/  FFMA R9, R73, R82, R9 ;  /* 0x0000005249097223 */ /* 0x000fe20000000009 */
[----:B------:R-:W-:Y:S02]  /*6ae0*/  HADD2.F32 R121, -RZ, R122.H0_H0 ;  /* 0x2000007aff797230 */ /* 0x000fe40000004100 */
[C---:B------:R-:W-:Y:S01]  /*6af0*/  FMUL R10, R70.reuse, R14 ;  /* 0x0000000e460a7220 */ /* 0x040fe20000400000 */
[----:B------:R-:W-:Y:S01]  /*6b00*/  HADD2.F32 R84, -RZ, R84.H1_H1 ;  /* 0x30000054ff547230 */ /* 0x000fe20000004100 */
[----:B------:R-:W-:Y:S01]  /*6b10*/  F2FP.SATFINITE.E4M3.F32.PACK_AB_MERGE_C R185, R11, R6, RZ ;  /* 0x000000060bb9723e */ /* 0x000fe200048070ff */
[----:B------:R-:W-:Y:S02]  /*6b20*/  HADD2.F32 R122, -RZ, R122.H1_H1 ;  /* 0x3000007aff7a7230 */ /* 0x000fe40000004100 */
[----:B------:R-:W-:Y:S01]  /*6b30*/  FFMA R10, R73, R83, R10 ;  /* 0x00000053490a7223 */ /* 0x000fe2000000000a */
[C---:B------:R-:W-:Y:S01]  /*6b40*/  FMUL R15, R70.reuse, R15 ;  /* 0x0000000f460f7220 */ /* 0x040fe20000400000 */
[--C-:B------:R-:W-:Y:S01]  /*6b50*/  HADD2.F32 R87, -RZ, R88.reuse.H0_H0 ;  /* 0x20000058ff577230 */ /* 0x100fe20000004100 */
[----:B------:R-:W-:Y:S01]  /*6b60*/  F2FP.SATFINITE.E4M3.F32.PACK_AB_MERGE_C R185, R5, R4, R185 ;  /* 0x0000000405b9723e */ /* 0x000fe200048070b9 */
[----:B------:R-:W-:Y:S02]  /*6b70*/  HADD2.F32 R88, -RZ, R88.H1_H1 ;  /* 0x30000058ff587230 */ /* 0x000fe40000004100 */
[C---:B------:R-:W-:Y:S01]  /*6b80*/  FFMA R15, R73.reuse, R84, R15 ;  /* 0x00000054490f7223 */ /* 0x040fe2000000000f */
[C---:B------:R-:W-:Y:S01]  /*6b90*/  FFMA R12, R73.reuse, R85, R12 ;  /* 0x00000055490c7223 */ /* 0x040fe2000000000c */
[----:B------:R-:W-:Y:S01]  /*6ba0*/  FFMA R13, R73, R86, R13 ;  /* 0x00000056490d7223 */ /* 0x000fe2000000000d */
[C---:B------:R-:W-:Y:S01]  /*6bb0*/  FMUL R14, R70.reuse, R18 ;  /* 0x00000012460e7220 */ /* 0x040fe20000400000 */
[----:B------:R-:W-:Y:S01]  /*6bc0*/  F2FP.F16.E4M3.UNPACK_B R126, R153 ;  /* 0x00000099ff7e723e */ /* 0x000fe200020006ff */
[C---:B------:R-:W-:Y:S01]  /*6bd0*/  FMUL R19, R70.reuse, R19 ;  /* 0x0000001346137220 */ /* 0x040fe20000400000 */
[----:B------:R-:W-:Y:S01]  /*6be0*/  HADD2.F32 R91, -RZ, R92.H0_H0 ;  /* 0x2000005cff5b7230 */ /* 0x000fe20000004100 */
[----:B------:R-:W-:Y:S01]  /*6bf0*/  F2FP.SATFINITE.E4M3.F32.PACK_AB_MERGE_C R186, R15, R10, RZ ;  /* 0x0000000a0fba723e */ /* 0x000fe200048070ff */
[C---:B------:R-:W-:Y:S01]  /*6c00*/  FFMA R14, R73.reuse, R87, R14 ;  /* 0x00000057490e7223 */ /* 0x040fe2000000000e */
[C---:B------:R-:W-:Y:S01]  /*6c10*/  FFMA R19, R73.reuse, R88, R19 ;  /* 0x0000005849137223 */ /* 0x040fe20000000013 */
[C---:B------:R-:W-:Y:S01]  /*6c20*/  FFMA R16, R73.reuse, R89, R16 ;  /* 0x0000005949107223 */ /* 0x040fe20000000010 */
[----:B------:R-:W-:Y:S01]  /*6c30*/  F2FP.F16.E4M3.UNPACK_B R128, R153.H1 ;  /* 0x00000099ff80723e */ /* 0x000fe200030006ff */
[----:B------:R-:W-:Y:S01]  /*6c40*/  FFMA R17, R73, R90, R17 ;  /* 0x0000005a49117223 */ /* 0x000fe20000000011 */
[----:B------:R-:W-:Y:S01]  /*6c50*/  F2FP.SATFINITE.E4M3.F32.PACK_AB_MERGE_C R186, R9, R8, R186 ;  /* 0x0000000809ba723e */ /* 0x000fe200048070ba */
[--C-:B------:R-:W-:Y:S01]  /*6c60*/  HADD2.F32 R125, -RZ, R126.reuse.H0_H0 ;  /* 0x2000007eff7d7230 */ /* 0x100fe20000004100 */
[----:B------:R-:W-:Y:S01]  /*6c70*/  F2FP.SATFINITE.E4M3.F32.PACK_AB_MERGE_C R187, R19, R14, RZ ;  /* 0x0000000e13bb723e */ /* 0x000fe200048070ff */
[----:B------:R-:W-:Y:S02]  /*6c80*/  HADD2.F32 R126, -RZ, R126.H1_H1 ;  /* 0x3000007eff7e7230 */ /* 0x000fe40000004100 */
[C---:B------:R-:W-:Y:S01]  /*6c90*/  FMUL R18, R70.reuse, R22 ;  /* 0x0000001646127220 */ /* 0x040fe20000400000 */
[----:B------:R-:W-:Y:S01]  /*6ca0*/  HADD2.F32 R92, -RZ, R92.H1_H1 ;  /* 0x3000005cff5c7230 */ /* 0x000fe20000004100 */
[----:B------:R-:W-:Y:S01]  /*6cb0*/  F2FP.SATFINITE.E4M3.F32.PACK_AB_MERGE_C R187, R13, R12, R187 ;  /* 0x0000000c0dbb723e */ /* 0x000fe200048070bb */
[C---:B------:R-:W-:Y:S01]  /*6cc0*/  FMUL R23, R70.reuse, R23 ;  /* 0x0000001746177220 */ /* 0x040fe20000400000 */
[--C-:B------:R-:W-:Y:S02]  /*6cd0*/  HADD2.F32 R95, -RZ, R96.reuse.H0_H0 ;  /* 0x20000060ff5f7230 */ /* 0x100fe40000004100 */
[C---:B------:R-:W-:Y:S01]  /*6ce0*/  FFMA R18, R73.reuse, R91, R18 ;  /* 0x0000005b49127223 */ /* 0x040fe20000000012 */
[----:B------:R-:W-:Y:S01]  /*6cf0*/  HADD2.F32 R96, -RZ, R96.H1_H1 ;  /* 0x30000060ff607230 */ /* 0x000fe20000004100 */
[----:B------:R1:W-:Y:S01]  /*6d00*/  STS.128 [R137+UR44+0x8200], R184 ;  /* 0x008200b889007988 */ /* 0x0003e20008000c2c */
        /* <DEDUP_REMOVED lines=48> */
[----:B------:R1:W-:Y:S01]  /*7010*/  STS.128 [R176+0x8010], R192 ;  /* 0x008010c0b0007388 */ /* 0x0003e20000000c00 */
[C---:B------:R-:W-:Y:S01]  /*7020*/  FFMA R39, R73.reuse, R108, R39 ;  /* 0x0000006c49277223 */ /* 0x040fe20000000027 */
[C---:B------:R-:W-:Y:S01]  /*7030*/  FFMA R36, R73.reuse, R109, R36 ;  /* 0x0000006d49247223 */ /* 0x040fe20000000024 */
[----:B------:R-:W-:Y:S01]  /*7040*/  FFMA R37, R73, R110, R37 ;  /* 0x0000006e49257223 */ /* 0x000fe20000000025 */
[----:B------:R-:W-:Y:S01]  /*7050*/  FMUL R38, R70, R42 ;  /* 0x0000002a46267220 */ /* 0x000fe20000400000 */
[----:B------:R-:W-:Y:S01]  /*7060*/  ISETP.NE.AND P0, PT, R174, RZ, PT ;  /* 0x000000ffae00720c */ /* 0x000fe20003f05270 */
[C---:B------:R-:W-:Y:S01]  /*7070*/  FMUL R43, R70.reuse, R43 ;  /* 0x0000002b462b7220 */ /* 0x040fe20000400000 */
[--C-:B------:R-:W-:Y:S01]  /*7080*/  HADD2.F32 R115, -RZ, R116.reuse.H0_H0 ;  /* 0x20000074ff737230 */ /* 0x100fe20000004100 */
[----:B------:R-:W-:Y:S01]  /*7090*/  F2FP.SATFINITE.E4M3.F32.PACK_AB_MERGE_C R196, R39, R34, RZ ;  /* 0x0000002227c4723e */ /* 0x000fe200048070ff */
[C---:B------:R-:W-:Y:S01]  /*70a0*/  FFMA R38, R73.reuse, R111, R38 ;  /* 0x0000006f49267223 */ /* 0x040fe20000000026 */
[C---:B------:R-:W-:Y:S01]  /*70b0*/  FFMA R43, R73.reuse, R112, R43 ;  /* 0x00000070492b7223 */ /* 0x040fe2000000002b */
[----:B------:R-:W-:Y:S01]  /*70c0*/  FFMA R40, R73, R113, R40 ;  /* 0x0000007149287223 */ /* 0x000fe20000000028 */
[----:B------:R-:W-:Y:S01]  /*70d0*/  F2FP.SATFINITE.E4M3.F32.PACK_AB_MERGE_C R196, R33, R32, R196 ;  /* 0x0000002021c4723e */ /* 0x000fe200048070c4 */
[----:B------:R-:W-:Y:S01]  /*70e0*/  FFMA R41, R73, R114, R41 ;  /* 0x0000007249297223 */ /* 0x000fe20000000029 */
[----:B------:R-:W-:Y:S01]  /*70f0*/  HADD2.F32 R116, -RZ, R116.H1_H1 ;  /* 0x30000074ff747230 */ /* 0x000fe20000004100 */
[----:B------:R-:W-:Y:S01]  /*7100*/  F2FP.SATFINITE.E4M3.F32.PACK_AB_MERGE_C R197, R43, R38, RZ ;  /* 0x000000262bc5723e */ /* 0x000fe200048070ff */
[C---:B------:R-:W-:Y:S01]  /*7110*/  FMUL R42, R70.reuse, R46 ;  /* 0x0000002e462a7220 */ /* 0x040fe20000400000 */
[C---:B------:R-:W-:Y:S01]  /*7120*/  FMUL R47, R70.reuse, R47 ;  /* 0x0000002f462f7220 */ /* 0x040fe20000400000 */
[--C-:B------:R-:W-:Y:S01]  /*7130*/  HADD2.F32 R119, -RZ, R120.reuse.H0_H0 ;  /* 0x20000078ff777230 */ /* 0x100fe20000004100 */
[----:B------:R-:W-:Y:S01]  /*7140*/  F2FP.SATFINITE.E4M3.F32.PACK_AB_MERGE_C R197, R37, R36, R197 ;  /* 0x0000002425c5723e */ /* 0x000fe200048070c5 */
[C---:B------:R-:W-:Y:S01]  /*7150*/  FFMA R42, R73.reuse, R115, R42 ;  /* 0x00000073492a7223 */ /* 0x040fe2000000002a */
[C---:B------:R-:W-:Y:S01]  /*7160*/  FFMA R47, R73.reuse, R116, R47 ;  /* 0x00000074492f7223 */ /* 0x040fe2000000002f */
[----:B------:R-:W-:Y:S01]  /*7170*/  FFMA R44, R73, R117, R44 ;  /* 0x00000075492c7223 */ /* 0x000fe2000000002c */
[----:B------:R-:W-:Y:S01]  /*7180*/  ISETP.NE.AND P6, PT, R189, RZ, PT ;  /* 0x000000ffbd00720c */ /* 0x000fe20003fc5270 */
[----:B------:R-:W-:Y:S01]  /*7190*/  FFMA R45, R73, R118, R45 ;  /* 0x00000076492d7223 */ /* 0x000fe2000000002d */
[----:B------:R-:W-:Y:S01]  /*71a0*/  HADD2.F32 R120, -RZ, R120.H1_H1 ;  /* 0x30000078ff787230 */ /* 0x000fe20000004100 */
[----:B------:R-:W-:Y:S01]  /*71b0*/  F2FP.SATFINITE.E4M3.F32.PACK_AB_MERGE_C R198, R47, R42, RZ ;  /* 0x0000002a2fc6723e */ /* 0x000fe200048070ff */
[C---:B------:R-:W-:Y:S01]  /*71c0*/  FMUL R46, R70.reuse, R50 ;  /* 0x00000032462e7220 */ /* 0x040fe20000400000 */
[C---:B------:R-:W-:Y:S01]  /*71d0*/  FMUL R51, R70.reuse, R51 ;  /* 0x0000003346337220 */ /* 0x040fe20000400000 */
[--C-:B------:R-:W-:Y:S02]  /*71e0*/  HADD2.F32 R123, -RZ, R124.reuse.H0_H0 ;  /* 0x2000007cff7b7230 */ /* 0x100fe40000004100 */
[C---:B------:R-:W-:Y:S01]  /*71f0*/  FMUL R50, R70.reuse, R54 ;  /* 0x0000003646327220 */ /* 0x040fe20000400000 */
[C---:B------:R-:W-:Y:S01]  /*7200*/  FFMA R46, R73.reuse, R119, R46 ;  /* 0x00000077492e7223 */ /* 0x040fe2000000002e */
[----:B------:R-:W-:Y:S02]  /*7210*/  HADD2.F32 R124, -RZ, R124.H1_H1 ;  /* 0x3000007cff7c7230 */ /* 0x000fe40000004100 */
[C---:B------:R-:W-:Y:S01]  /*7220*/  FFMA R51, R73.reuse, R120, R51 ;  /* 0x0000007849337223 */ /* 0x040fe20000000033 */
[C---:B------:R-:W-:Y:S01]  /*7230*/  FMUL R55, R70.reuse, R55 ;  /* 0x0000003746377220 */ /* 0x040fe20000400000 */
[C---:B------:R-:W-:Y:S01]  /*7240*/  FFMA R48, R73.reuse, R121, R48 ;  /* 0x0000007949307223 */ /* 0x040fe20000000030 */
[C---:B------:R-:W-:Y:S01]  /*7250*/  FFMA R49, R73.reuse, R122, R49 ;  /* 0x0000007a49317223 */ /* 0x040fe20000000031 */
[--C-:B------:R-:W-:Y:S02]  /*7260*/  HADD2.F32 R127, -RZ, R128.reuse.H0_H0 ;  /* 0x20000080ff7f7230 */ /* 0x100fe40000004100 */
[C---:B------:R-:W-:Y:S01]  /*7270*/  FFMA R50, R73.reuse, R123, R50 ;  /* 0x0000007b49327223 */ /* 0x040fe20000000032 */
[----:B------:R-:W-:Y:S02]  /*7280*/  HADD2.F32 R128, -RZ, R128.H1_H1 ;  /* 0x30000080ff807230 */ /* 0x000fe40000004100 */
[C---:B------:R-:W-:Y:S01]  /*7290*/  FMUL R54, R70.reuse, R58 ;  /* 0x0000003a46367220 */ /* 0x040fe20000400000 */
        /* <DEDUP_REMOVED lines=16> */
[----:B------:R-:W-:Y:S01]  /*73a0*/  FFMA R63, R73, R132, R63 ;  /* 0x00000084493f7223 */ /* 0x000fe2000000003f */
[----:B------:R-:W-:Y:S01]  /*73b0*/  FMUL R67, R70, R67 ;  /* 0x0000004346437220 */ /* 0x000fe20000400000 */
[----:B------:R-:W-:Y:S01]  /*73c0*/  F2FP.SATFINITE.E4M3.F32.PACK_AB_MERGE_C R199, R51, R46, RZ ;  /* 0x0000002e33c7723e */ /* 0x000fe200048070ff */
[C---:B------:R-:W-:Y:S01]  /*73d0*/  FFMA R60, R73.reuse, R133, R60 ;  /* 0x00000085493c7223 */ /* 0x040fe2000000003c */
[C---:B------:R-:W-:Y:S01]  /*73e0*/  FFMA R61, R73.reuse, R134, R61 ;  /* 0x00000086493d7223 */ /* 0x040fe2000000003d */
[C---:B------:R-:W-:Y:S01]  /*73f0*/  FFMA R62, R73.reuse, R135, R62 ;  /* 0x00000087493e7223 */ /* 0x040fe2000000003e */
[----:B------:R-:W-:Y:S01]  /*7400*/  FFMA R67, R73, R136, R67 ;  /* 0x0000008849437223 */ /* 0x000fe20000000043 */
[----:B------:R-:W-:Y:S02]  /*7410*/  F2FP.SATFINITE.E4M3.F32.PACK_AB_MERGE_C R198, R41, R40, R198 ;  /* 0x0000002829c6723e */ /* 0x000fe400048070c6 */
[----:B------:R-:W-:Y:S02]  /*7420*/  F2FP.SATFINITE.E4M3.F32.PACK_AB_MERGE_C R199, R45, R44, R199 ;  /* 0x0000002c2dc7723e */ /* 0x000fe400048070c7 */
[----:B------:R-:W-:Y:S02]  /*7430*/  F2FP.SATFINITE.E4M3.F32.PACK_AB_MERGE_C R200, R55, R50, RZ ;  /* 0x0000003237c8723e */ /* 0x000fe400048070ff */
[----:B------:R-:W-:Y:S01]  /*7440*/  F2FP.SATFINITE.E4M3.F32.PACK_AB_MERGE_C R201, R59, R54, RZ ;  /* 0x000000363bc9723e */ /* 0x000fe200048070ff */
[----:B------:R1:W-:Y:S01]  /*7450*/  STS.128 [R179+0x8020], R196 ;  /* 0x008020c4b3007388 */ /* 0x0003e20000000c00 */
[----:B------:R-:W-:Y:S02]  /*7460*/  F2FP.SATFINITE.E4M3.F32.PACK_AB_MERGE_C R202, R63, R58, RZ ;  /* 0x0000003a3fca723e */ /* 0x000fe400048070ff */
[----:B------:R-:W-:Y:S02]  /*7470*/  F2FP.SATFINITE.E4M3.F32.PACK_AB_MERGE_C R203, R67, R62, RZ ;  /* 0x0000003e43cb723e */ /* 0x000fe400048070ff */
[----:B------:R-:W-:Y:S02]  /*7480*/  F2FP.SATFINITE.E4M3.F32.PACK_AB_MERGE_C R200, R49, R48, R200 ;  /* 0x0000003031c8723e */ /* 0x000fe400048070c8 */
[----:B------:R-:W-:Y:S02]  /*7490*/  F2FP.SATFINITE.E4M3.F32.PACK_AB_MERGE_C R201, R53, R52, R201 ;  /* 0x0000003435c9723e */ /* 0x000fe400048070c9 */
[----:B------:R-:W-:Y:S02]  /*74a0*/  F2FP.SATFINITE.E4M3.F32.PACK_AB_MERGE_C R202, R57, R56, R202 ;  /* 0x0000003839ca723e */ /* 0x000fe400048070ca */
[----:B------:R-:W-:Y:S02]  /*74b0*/  F2FP.SATFINITE.E4M3.F32.PACK_AB_MERGE_C R203, R61, R60, R203 ;  /* 0x0000003c3dcb723e */ /* 0x000fe400048070cb */
[----:B------:R-:W-:Y:S02]  /*74c0*/  LEA R190, R166, UR44, 0x3 ;  /* 0x0000002ca6be7c11 */ /* 0x000fe4000f8e18ff */
[----:B------:R-:W-:Y:S01]  /*74d0*/  @P6 SHF.L.U32 R191, R165, 0x1f, RZ ;  /* 0x0000001fa5bf6819 */ /* 0x000fe200000006ff */
[----:B------:R1:W-:Y:S01]  /*74e0*/  STS.128 [R178+0x8010], R200 ;  /* 0x008010c8b2007388 */ /* 0x0003e20000000c00 */
[----:B------:R-:W-:Y:S01]  /*74f0*/  @!PT LDS RZ, [RZ] ;  /* 0x00000000fffff984 */ /* 0x000fe20000000800 */
[----:B------:R-:W-:Y:S01]  /*7500*/  @!PT LDS RZ, [RZ] ;  /* 0x00000000fffff984 */ /* 0x000fe20000000800 */
[----:B------:R-:W-:Y:S01]  /*7510*/  @!PT LDS RZ, [RZ] ;  /* 0x00000000fffff984 */ /* 0x000fe20000000800 */
[----:B------:R-:W-:Y:S01]  /*7520*/  @!PT LDS RZ, [RZ] ;  /* 0x00000000fffff984 */ /* 0x000fe20000000800 */
[----:B------:R2:W-:Y:S07]  /*7530*/  MEMBAR.ALL.CTA ;  /* 0x0000000000007992 */ /* 0x0005ee0000008000 */
[----:B--2---:R-:W2:Y:S02]  /*7540*/  FENCE.VIEW.ASYNC.S ;  /* 0x00000000000073c6 */ /* 0x004ea40000000000 */
[----:B--2---:R-:W-:Y:S06]  /*7550*/  BAR.SYNC.DEFER_BLOCKING 0x1, 0x80 ;  /* 0x0042000000007b1d */ /* 0x004fec0000010000 */
[----:B------:R-:W-:Y:S05]  /*7560*/  @P0 BRA `(.L_x_108) ;  /* 0x0000000000280947 */ /* 0x000fea0003800000 */
[----:B------:R-:W-:Y:S01]  /*7570*/  UIADD3 UR4, UPT, UPT, UR44, 0x8200, URZ ;  /* 0x000082002c047890 */ /* 0x000fe2000fffe0ff */
[----:B------:R-:W-:Y:S05]  /*7580*/  UMOV UR51, UR36 ;  /* 0x0000002400337c82 */ /* 0x000fea0008000000 */
[----:B------:R-:W-:Y:S01]  /*7590*/  MOV R173, UR4 ;  /* 0x0000000400ad7c02 */ /* 0x000fe20008000f00 */
[----:B------:R-:W-:Y:S03]  /*75a0*/  UIADD3 UR4, UP0, UPT, UR62, 0x680, URZ ;  /* 0x000006803e047890 */ /* 0x000fe6000ff1e0ff */
[----:B------:R-:W-:Y:S01]  /*75b0*/  R2UR UR48, R173 ;  /* 0x00000000ad3072ca */ /* 0x000fe200000e0000 */
[----:B------:R-:W-:Y:S11]  /*75c0*/  UIADD3.X UR5, UPT, UPT, URZ, UR63, URZ, UP0, !UPT ;  /* 0x0000003fff057290 */ /* 0x000ff600087fe4ff */
[----:B------:R-:W-:Y:S01]  /*75d0*/  @!UPT UIADD3 URZ, UPT, UPT, URZ, URZ, URZ ;  /* 0x000000fffffff290 */ /* 0x000fe2000fffe0ff */
[----:B------:R2:W-:Y:S01]  /*75e0*/  UTMASTG.3D [UR48], [UR4] ;  /* 0x00000030040073b5 */ /* 0x0005e20008010000 */
[----:B------:R0:W-:Y:S01]  /*75f0*/  UTMACMDFLUSH ;  /* 0x00000000000079b7 */ /* 0x0001e20000000000 */
[----:B--2---:R-:W-:Y:S04]  /*7600*/  DEPBAR.LE SB0, 0x1 ;  /* 0x000080400000791a */ /* 0x004fe80000000000 */
.L_x_108:
[----:B------:R-:W-:Y:S05]  /*7610*/  BSYNC.RECONVERGENT B0 ;  /* 0x0000000000007941 */ /* 0x000fea0003800200 */
.L_x_107:
[----:B------:R-:W-:Y:S06]  /*7620*/  BAR.SYNC.DEFER_BLOCKING 0x1, 0x80 ;  /* 0x0042000000007b1d */ /* 0x000fec0000010000 */
[----:B------:R-:W2:Y:S01]  /*7630*/  @P6 SYNCS.PHASECHK.TRANS64.TRYWAIT P0, [R190+URZ+0x70], R191 ;  /* 0x000070bfbe0065a7 */ /* 0x000ea200080011ff */
[----:B------:R-:W-:Y:S01]  /*7640*/  BSSY B1, `(.L_x_109) ;  /* 0x0000023000017945 */ /* 0x000fe20003800000 */
[----:B--2---:R-:W-:Y:S03]  /*7650*/  @P6 SEL R180, RZ, 0x1, !P0 ;  /* 0x00000001ffb46807 */ /* 0x004fe60004000000 */
[----:B------:R-:W-:Y:S05]  /*7660*/  @!P6 BRA `(.L_x_110) ;  /* 0x000000000080e947 */ /* 0x000fea0003800000 */
[----:B------:R-:W-:Y:S01]  /*7670*/  ISETP.NE.AND P1, PT, R181, RZ, PT ;  /* 0x000000ffb500720c */ /* 0x000fe20003f25270 */
[----:B------:R-:W2:Y:S01]  /*7680*/  S2R R0, SR_CgaCtaId ;  /* 0x0000000000007919 */ /* 0x000ea20000008800 */
[----:B------:R-:W-:Y:S01]  /*7690*/  ISETP.NE.AND P0, PT, R180, RZ, PT ;  /* 0x000000ffb400720c */ /* 0x000fe20003f05270 */
[----:B------:R-:W-:Y:S10]  /*76a0*/  BSSY B0, `(.L_x_111) ;  /* 0x0000009000007945 */ /* 0x000ff40003800000 */
[----:B------:R-:W-:Y:S04]  /*76b0*/  @P1 IMAD R3, R166, 0x2000, R171 ;  /* 0x00002000a6031824 */ /* 0x000fe800078e02ab */
[C---:B------:R-:W-:Y:S01]  /*76c0*/  @P1 IMAD.IADD R6, R3.reuse, 0x1, R182 ;  /* 0x0000000103061824 */ /* 0x040fe200078e02b6 */
[----:B------:R-:W-:Y:S03]  /*76d0*/  @P1 IADD3 R4, PT, PT, R3, R188, RZ ;  /* 0x000000bc03041210 */ /* 0x000fe60007ffe0ff */
[----:B------:R-:W-:Y:S01]  /*76e0*/  @P1 IMAD.IADD R2, R183, 0x1, R6 ;  /* 0x00000001b7021824 */ /* 0x000fe200078e0206 */
[----:B------:R-:W-:Y:S06]  /*76f0*/  @P0 BRA `(.L_x_112) ;  /* 0x00000000000c0947 */ /* 0x000fec0003800000 */
[----:B------:R-:W-:Y:S04]  /*7700*/  SHF.L.U32 R5, R165, 0x1f, RZ ;  /* 0x0000001fa5057819 */ /* 0x000fe800000006ff */
[----:B------:R-:W3:Y:S02]  /*7710*/  SYNCS.PHASECHK.TRANS64.TRYWAIT P0, [R190+URZ+0x70], R5 ;  /* 0x00007005be0075a7 */ /* 0x000ee400080011ff */
[----:B---3--:R-:W-:Y:S05]  /*7720*/  @!P0 BRA `(.L_x_113) ;  /* 0x0000004c00188947 */ /* 0x008fea0003800000 */
.L_x_112:
[----:B------:R-:W-:Y:S05]  /*7730*/  BSYNC B0 ;  /* 0x0000000000007941 */ /* 0x000fea0003800000 */
.L_x_111:
[----:B------:R-:W-:Y:S01]  /*7740*/  ISETP.NE.AND P0, PT, R181, RZ, PT ;  /* 0x000000ffb500720c */ /* 0x000fe20003f05270 */
[----:B---3--:R-:W-:Y:S02]  /*7750*/  VIADD R5, R190, 0x90 ;  /* 0x00000090be057836 */ /* 0x008fe40000000000 */
[----:B------:R-:W-:Y:S03]  /*7760*/  VIADD R166, R166, 0x1 ;  /* 0x00000001a6a67836 */ /* 0x000fe60000000000 */
[----:B--2---:R-:W-:Y:S07]  /*7770*/  PRMT R0, R0, 0x654, R5 ;  /* 0x0000065400007816 */ /* 0x004fee0000000005 */
[----:B------:R2:W3:Y:S04]  /*7780*/  @P0 LDS.128 R140, [R3] ;  /* 0x00000000038c0984 */ /* 0x0004e80000000c00 */
[----:B------:R2:W4:Y:S04]  /*7790*/  @P0 LDS.128 R148, [R4+0x20] ;  /* 0x0000200004940984 */ /* 0x0005280000000c00 */
        /* <DEDUP_REMOVED lines=12> */
[----:B--234-:R-:W-:Y:S02]  /*7860*/  LOP3.LUT R165, R165, R0, RZ, 0x3c, !PT ;  /* 0x00000000a5a57212 */ /* 0x01cfe400078e3cff */
.L_x_110:
[----:B------:R-:W-:Y:S05]  /*7870*/  BSYNC B1 ;  /* 0x0000000000017941 */ /* 0x000fea0003800000 */
.L_x_109:
[----:B------:R-:W-:Y:S01]  /*7880*/  VIADD R0, R71, 0x40 ;  /* 0x0000004047007836 */ /* 0x000fe20000000000 */
[----:B------:R-:W-:Y:S04]  /*7890*/  BSSY.RECONVERGENT B6, `(.L_x_114) ;  /* 0x0000015000067945 */ /* 0x000fe80003800200 */
[----:B------:R-:W-:Y:S04]  /*78a0*/  SHF.R.U32.HI R0, RZ, 0x15, R0 ;  /* 0x00000015ff007819 */ /* 0x000fe80000011600 */
[----:B------:R-:W-:Y:S11]  /*78b0*/  LOP3.LUT P0, RZ, R0, 0x3, R159, 0x48, !PT ;  /* 0x0000000300ff7812 */ /* 0x000ff6000780489f */
[----:B------:R-:W-:Y:S02]  /*78c0*/  @!UPT UIADD3 URZ, UPT, UPT, URZ, URZ, URZ ;  /* 0x000000fffffff290 */ /* 0x000fe4000fffe0ff */
        /* <DEDUP_REMOVED lines=8> */
[----:B------:R-:W5:Y:S01]  /*7950*/  LDCU.64 UR4, c[0x4][0x18] ;  /* 0x01000300ff0477ac */ /* 0x000f620008000a00 */
[----:B--2---:R-:W-:Y:S01]  /*7960*/  MOV R5, UR9 ;  /* 0x0000000900057c02 */ /* 0x004fe20008000f00 */
[----:B------:R-:W-:Y:S01]  /*7970*/  IMAD.U32 R4, RZ, RZ, UR8 ;  /* 0x00000008ff047e24 */ /* 0x000fe2000f8e00ff */
[----:B---3--:R-:W-:Y:S01]  /*7980*/  MOV R7, UR7 ;  /* 0x0000000700077c02 */ /* 0x008fe20008000f00 */
[----:B------:R-:W-:Y:S01]  /*7990*/  IMAD.U32 R6, RZ, RZ, UR6 ;  /* 0x00000006ff067e24 */ /* 0x000fe2000f8e00ff */
[----:B-----5:R-:W-:Y:S01]  /*79a0*/  MOV R11, UR5 ;  /* 0x00000005000b7c02 */ /* 0x020fe20008000f00 */
[----:B------:R-:W-:Y:S02]  /*79b0*/  IMAD.U32 R10, RZ, RZ, UR4 ;  /* 0x00000004ff0a7e24 */ /* 0x000fe4000f8e00ff */
[----:B------:R-:W-:Y:S07]  /*79c0*/  LEPC R20, `(.L_x_115) ;  /* 0x000000001014794e */ /* 0x000fee0000000000 */
[----:B-1--4-:R-:W-:Y:S05]  /*79d0*/  CALL.ABS.NOINC R2 ;  /* 0x0000000002007343 */ /* 0x012fea0003c00000 */
.L_x_115:
[----:B------:R-:W-:Y:S05]  /*79e0*/  BSYNC.RECONVERGENT B6 ;  /* 0x0000000000067941 */ /* 0x000fea0003800200 */
.L_x_114:
[----:B------:R-:W-:Y:S01]  /*79f0*/  F2FP.F16.E4M3.UNPACK_B R4, R141 ;  /* 0x0000008dff04723e */ /* 0x000fe200020006ff */
[----:B------:R-:W-:Y:S05]  /*7a00*/  WARPSYNC.ALL ;  /* 0x0000000000007948 */ /* 0x000fea0003800000 */
[----:B------:R-:W-:Y:S01]  /*7a10*/  R2UR UR4, R71 ;  /* 0x00000000470472ca */ /* 0x000fe200000e0000 */
[--C-:B------:R-:W-:Y:S01]  /*7a20*/  HADD2.F32 R78, -RZ, R4.reuse.H0_H0 ;  /* 0x20000004ff4e7230 */ /* 0x100fe20000004100 */
[-C--:B------:R-:W-:Y:S01]  /*7a30*/  F2FP.F16.E4M3.UNPACK_B R0, R140.reuse ;  /* 0x0000008cff00723e */ /* 0x080fe200020006ff */
[----:B------:R-:W-:Y:S01]  /*7a40*/  HADD2.F32 R75, -RZ, R4.H1_H1 ;  /* 0x30000004ff4b7230 */ /* 0x000fe20000004100 */
[----:B------:R-:W-:Y:S01]  /*7a50*/  F2FP.F16.E4M3.UNPACK_B R4, R143 ;  /* 0x0000008fff04723e */ /* 0x000fe200020006ff */
[----:B------:R-:W-:Y:S01]  /*7a60*/  BSSY.RECONVERGENT B0, `(.L_x_116) ;  /* 0x0000116000007945 */ /* 0x000fe20003800200 */
[----:B------:R-:W-:Y:S01]  /*7a70*/  F2FP.F16.E4M3.UNPACK_B R3, R140.H1 ;  /* 0x0000008cff03723e */ /* 0x000fe200030006ff */
[--C-:B------:R-:W-:Y:S01]  /*7a80*/  HADD2.F32 R2, -RZ, R0.reuse.H0_H0 ;  /* 0x20000000ff027230 */ /* 0x100fe20000004100 */
[----:B-1----:R-:W-:Y:S01]  /*7a90*/  F2FP.F16.E4M3.UNPACK_B R127, R154 ;  /* 0x0000009aff7f723e */ /* 0x002fe200020006ff */
[----:B------:R-:W-:Y:S01]  /*7aa0*/  HADD2.F32 R72, -RZ, R0.H1_H1 ;  /* 0x30000000ff487230 */ /* 0x000fe20000004100 */
[----:B------:R-:W-:Y:S01]  /*7ab0*/  F2FP.F16.E4M3.UNPACK_B R0, R141.H1 ;  /* 0x0000008dff00723e */ /* 0x000fe200030006ff */
[--C-:B------:R-:W-:Y:S01]  /*7ac0*/  HADD2.F32 R74, -RZ, R3.reuse.H0_H0 ;  /* 0x20000003ff4a7230 */ /* 0x100fe20000004100 */
[----:B------:R-:W-:Y:S01]  /*7ad0*/  F2FP.F16.E4M3.UNPACK_B R117, R151.H1 ;  /* 0x00000097ff75723e */ /* 0x000fe200030006ff */
[----:B------:R-:W-:Y:S01]  /*7ae0*/  HADD2.F32 R76, -RZ, R3.H1_H1 ;  /* 0x30000003ff4c7230 */ /* 0x000fe20000004100 */
[-C--:B------:R-:W-:Y:S01]  /*7af0*/  F2FP.F16.E4M3.UNPACK_B R3, R142.reuse ;  /* 0x0000008eff03723e */ /* 0x080fe200020006ff */
[--C-:B------:R-:W-:Y:S01]  /*7b00*/  HADD2.F32 R80, -RZ, R0.reuse.H0_H0 ;  /* 0x20000000ff507230 */ /* 0x100fe20000004100 */
[----:B------:R-:W-:Y:S01]  /*7b10*/  ISETP.NE.AND P0, PT, R174, RZ, PT ;  /* 0x000000ffae00720c */ /* 0x000fe20003f05270 */
[----:B------:R-:W-:Y:S01]  /*7b20*/  HADD2.F32 R77, -RZ, R0.H1_H1 ;  /* 0x30000000ff4d7230 */ /* 0x000fe20000004100 */
[----:B------:R-:W-:Y:S01]  /*7b30*/  F2FP.F16.E4M3.UNPACK_B R0, R142.H1 ;  /* 0x0000008eff00723e */ /* 0x000fe200030006ff */
[--C-:B------:R-:W-:Y:S01]  /*7b40*/  HADD2.F32 R82, -RZ, R3.reuse.H0_H0 ;  /* 0x20000003ff527230 */ /* 0x100fe20000004100 */
[----:B------:R-:W-:Y:S01]  /*7b50*/  ISETP.NE.AND P6, PT, R189, RZ, PT ;  /* 0x000000ffbd00720c */ /* 0x000fe20003fc5270 */
[----:B------:R-:W-:Y:S01]  /*7b60*/  HADD2.F32 R79, -RZ, R3.H1_H1 ;  /* 0x30000003ff4f7230 */ /* 0x000fe20000004100 */
[----:B------:R-:W-:Y:S01]  /*7b70*/  F2FP.F16.E4M3.UNPACK_B R3, R143.H1 ;  /* 0x0000008fff03723e */ /* 0x000fe200030006ff */
[--C-:B------:R-:W-:Y:S02]  /*7b80*/  HADD2.F32 R84, -RZ, R0.reuse.H0_H0 ;  /* 0x20000000ff547230 */ /* 0x100fe40000004100 */
[----:B------:R-:W-:Y:S01]  /*7b90*/  HADD2.F32 R81, -RZ, R0.H1_H1 ;  /* 0x30000000ff517230 */ /* 0x000fe20000004100 */
[-C--:B------:R-:W-:Y:S01]  /*7ba0*/  F2FP.F16.E4M3.UNPACK_B R0, R144.reuse ;  /* 0x00000090ff00723e */ /* 0x080fe200020006ff */
[--C-:B------:R-:W-:Y:S02]  /*7bb0*/  HADD2.F32 R86, -RZ, R4.reuse.H0_H0 ;  /* 0x20000004ff567230 */ /* 0x100fe40000004100 */
[----:B------:R-:W-:Y:S01]  /*7bc0*/  HADD2.F32 R83, -RZ, R4.H1_H1 ;  /* 0x30000004ff537230 */ /* 0x000fe20000004100 */
[-C--:B------:R-:W-:Y:S01]  /*7bd0*/  F2FP.F16.E4M3.UNPACK_B R4, R145.reuse ;  /* 0x00000091ff04723e */ /* 0x080fe200020006ff */
[--C-:B------:R-:W-:Y:S02]  /*7be0*/  HADD2.F32 R90, -RZ, R0.reuse.H0_H0 ;  /* 0x20000000ff5a7230 */ /* 0x100fe40000004100 */
[----:B------:R-:W-:Y:S01]  /*7bf0*/  HADD2.F32 R87, -RZ, R0.H1_H1 ;  /* 0x30000000ff577230 */ /* 0x000fe20000004100 */
[----:B------:R-:W-:Y:S01]  /*7c00*/  F2FP.F16.E4M3.UNPACK_B R0, R145.H1 ;  /* 0x00000091ff00723e */ /* 0x000fe200030006ff */
[--C-:B------:R-:W-:Y:S02]  /*7c10*/  HADD2.F32 R88, -RZ, R3.reuse.H0_H0 ;  /* 0x20000003ff587230 */ /* 0x100fe40000004100 */
[----:B------:R-:W-:Y:S01]  /*7c20*/  HADD2.F32 R85, -RZ, R3.H1_H1 ;  /* 0x30000003ff557230 */ /* 0x000fe20000004100 */
[----:B------:R-:W-:Y:S01]  /*7c30*/  F2FP.F16.E4M3.UNPACK_B R3, R144.H1 ;  /* 0x00000090ff03723e */ /* 0x000fe200030006ff */
[--C-:B------:R-:W-:Y:S02]  /*7c40*/  HADD2.F32 R96, -RZ, R0.reuse.H0_H0 ;  /* 0x20000000ff607230 */ /* 0x100fe40000004100 */
[----:B------:R-:W-:Y:S01]  /*7c50*/  HADD2.F32 R93, -RZ, R0.H1_H1 ;  /* 0x30000000ff5d7230 */ /* 0x000fe20000004100 */
[-C--:B------:R-:W-:Y:S01]  /*7c60*/  F2FP.F16.E4M3.UNPACK_B R0, R146.reuse.H1 ;  /* 0x00000092ff00723e */ /* 0x080fe200030006ff */
[--C-:B------:R-:W-:Y:S02]  /*7c70*/  HADD2.F32 R94, -RZ, R4.reuse.H0_H0 ;  /* 0x20000004ff5e7230 */ /* 0x100fe40000004100 */
[----:B------:R-:W-:Y:S01]  /*7c80*/  HADD2.F32 R91, -RZ, R4.H1_H1 ;  /* 0x30000004ff5b7230 */ /* 0x000fe20000004100 */
[----:B------:R-:W-:Y:S01]  /*7c90*/  F2FP.F16.E4M3.UNPACK_B R4, R147 ;  /* 0x00000093ff04723e */ /* 0x000fe200020006ff */
[--C-:B------:R-:W-:Y:S02]  /*7ca0*/  HADD2.F32 R92, -RZ, R3.reuse.H0_H0 ;  /* 0x20000003ff5c7230 */ /* 0x100fe40000004100 */
[----:B------:R-:W-:Y:S01]  /*7cb0*/  HADD2.F32 R89, -RZ, R3.H1_H1 ;  /* 0x30000003ff597230 */ /* 0x000fe20000004100 */
[----:B------:R-:W-:Y:S01]  /*7cc0*/  F2FP.F16.E4M3.UNPACK_B R3, R146 ;  /* 0x00000092ff03723e */ /* 0x000fe200020006ff */
[--C-:B------:R-:W-:Y:S02]  /*7cd0*/  HADD2.F32 R100, -RZ, R0.reuse.H0_H0 ;  /* 0x20000000ff647230 */ /* 0x100fe40000004100 */
[----:B------:R-:W-:Y:S01]  /*7ce0*/  HADD2.F32 R97, -RZ, R0.H1_H1 ;  /* 0x30000000ff617230 */ /* 0x000fe20000004100 */
[-C--:B------:R-:W-:Y:S01]  /*7cf0*/  F2FP.F16.E4M3.UNPACK_B R0, R148.reuse ;  /* 0x00000094ff00723e */ /* 0x080fe200020006ff */
[--C-:B------:R-:W-:Y:S02]  /*7d00*/  HADD2.F32 R102, -RZ, R4.reuse.H0_H0 ;  /* 0x20000004ff667230 */ /* 0x100fe40000004100 */
[----:B------:R-:W-:Y:S01]  /*7d10*/  HADD2.F32 R99, -RZ, R4.H1_H1 ;  /* 0x30000004ff637230 */ /* 0x000fe20000004100 */
[----:B------:R-:W-:Y:S01]  /*7d20*/  F2FP.F16.E4M3.UNPACK_B R4, R149 ;  /* 0x00000095ff04723e */ /* 0x000fe200020006ff */
[--C-:B------:R-:W-:Y:S02]  /*7d30*/  HADD2.F32 R98, -RZ, R3.reuse.H0_H0 ;  /* 0x20000003ff627230 */ /* 0x100fe40000004100 */
[----:B------:R-:W-:Y:S01]  /*7d40*/  HADD2.F32 R95, -RZ, R3.H1_H1 ;  /* 0x30000003ff5f7230 */ /* 0x000fe20000004100 */
[----:B------:R-:W-:Y:S01]  /*7d50*/  F2FP.F16.E4M3.UNPACK_B R3, R147.H1 ;  /* 0x00000093ff03723e */ /* 0x000fe200030006ff */
[--C-:B------:R-:W-:Y:S02]  /*7d60*/  HADD2.F32 R106, -RZ, R0.reuse.H0_H0 ;  /* 0x20000000ff6a7230 */ /* 0x100fe40000004100 */
[----:B------:R-:W-:Y:S01]  /*7d70*/  HADD2.F32 R103, -RZ, R0.H1_H1 ;  /* 0x30000000ff677230 */ /* 0x000fe20000004100 */
[----:B------:R-:W-:Y:S01]  /*7d80*/  F2FP.F16.E4M3.UNPACK_B R0, R148.H1 ;  /* 0x00000094ff00723e */ /* 0x000fe200030006ff */
[--C-:B------:R-:W-:Y:S02]  /*7d90*/  HADD2.F32 R110, -RZ, R4.reuse.H0_H0 ;  /* 0x20000004ff6e7230 */ /* 0x100fe40000004100 */
[----:B------:R-:W-:Y:S02]  /*7da0*/  HADD2.F32 R107, -RZ, R4.H1_H1 ;  /* 0x30000004ff6b7230 */ /* 0x000fe40000004100 */
[--C-:B------:R-:W-:Y:S01]  /*7db0*/  HADD2.F32 R104, -RZ, R3.reuse.H0_H0 ;  /* 0x20000003ff687230 */ /* 0x100fe20000004100 */
[----:B------:R-:W1:Y:S01]  /*7dc0*/  LDTM.x64 R4, tmem[UR4+0x40] ;  /* 0x00004004000479ee */ /* 0x000e620008340000 */
[----:B------:R-:W-:Y:S01]  /*7dd0*/  HADD2.F32 R101, -RZ, R3.H1_H1 ;  /* 0x30000003ff657230 */ /* 0x000fe20000004100 */
[----:B------:R-:W-:Y:S01]  /*7de0*/  F2FP.F16.E4M3.UNPACK_B R3, R149.H1 ;  /* 0x00000095ff03723e */ /* 0x000fe200030006ff */
        /* <DEDUP_REMOVED lines=14> */
[----:B------:R-:W-:Y:S01]  /*7ed0*/  F2FP.F16.E4M3.UNPACK_B R0, R152.H1 ;  /* 0x00000098ff00723e */ /* 0x000fe200030006ff */
[--C-:B------:R-:W-:Y:S02]  /*7ee0*/  HADD2.F32 R122, -RZ, R3.reuse.H0_H0 ;  /* 0x20000003ff7a7230 */ /* 0x100fe40000004100 */
[C---:B-1----:R-:W-:Y:S01]  /*7ef0*/  FMUL R7, R70.reuse, R7 ;  /* 0x0000000746077220 */ /* 0x042fe20000400000 */
        /* <DEDUP_REMOVED lines=10> */
[C---:B------:R-:W-:Y:S01]  /*7fa0*/  FMUL R0, R70.reuse, R4 ;  /* 0x0000000446007220 */ /* 0x040fe20000400000 */
[--C-:B------:R-:W-:Y:S01]  /*7fb0*/  HADD2.F32 R130, -RZ, R127.reuse.H0_H0 ;  /* 0x2000007fff827230 */ /* 0x100fe20000004100 */
[----:B------:R-:W-:Y:S01]  /*7fc0*/  F2FP.F16.E4M3.UNPACK_B R4, R155 ;  /* 0x0000009bff04723e */ /* 0x000fe200020006ff */
[----:B------:R-:W-:Y:S02]  /*7fd0*/  HADD2.F32 R127, -RZ, R127.H1_H1 ;  /* 0x3000007fff7f7230 */ /* 0x000fe40000004100 */
[C---:B------:R-:W-:Y:S01]  /*7fe0*/  FFMA R0, R73.reuse, R2, R0 ;  /* 0x0000000249007223 */ /* 0x040fe20000000000 */
[C---:B------:R-:W-:Y:S01]  /*7ff0*/  FMUL R2, R70.reuse, R5 ;  /* 0x0000000546027220 */ /* 0x040fe20000400000 */
[--C-:B------:R-:W-:Y:S01]  /*8000*/  HADD2.F32 R132, -RZ, R3.reuse.H0_H0 ;  /* 0x20000003ff847230 */ /* 0x100fe20000004100 */
[----:B------:R-:W-:Y:S01]  /*8010*/  F2FP.F16.E4M3.UNPACK_B R5, R155.H1 ;  /* 0x0000009bff05723e */ /* 0x000fe200030006ff */
[----:B------:R-:W-:Y:S02]  /*8020*/  HADD2.F32 R129, -RZ, R3.H1_H1 ;  /* 0x30000003ff817230 */ /* 0x000fe40000004100 */
[C---:B------:R-:W-:Y:S01]  /*8030*/  FFMA R2, R73.reuse, R72, R2 ;  /* 0x0000004849027223 */ /* 0x040fe20000000002 */
[--C-:B------:R-:W-:Y:S02]  /*8040*/  HADD2.F32 R72, -RZ, R4.reuse.H0_H0 ;  /* 0x20000004ff487230 */ /* 0x100fe40000004100 */
[C---:B------:R-:W-:Y:S01]  /*8050*/  FMUL R3, R70.reuse, R6 ;  /* 0x0000000646037220 */ /* 0x040fe20000400000 */
[----:B------:R-:W-:Y:S02]  /*8060*/  HADD2.F32 R131, -RZ, R4.H1_H1 ;  /* 0x30000004ff837230 */ /* 0x000fe40000004100 */
[C---:B------:R-:W-:Y:S01]  /*8070*/  FMUL R4, R70.reuse, R9 ;  /* 0x0000000946047220 */ /* 0x040fe20000400000 */
[--C-:B------:R-:W-:Y:S02]  /*8080*/  HADD2.F32 R133, -RZ, R5.reuse.H1_H1 ;  /* 0x30000005ff857230 */ /* 0x100fe40000004100 */
[C---:B------:R-:W-:Y:S01]  /*8090*/  FFMA R3, R73.reuse, R74, R3 ;  /* 0x0000004a49037223 */ /* 0x040fe20000000003 */
[----:B------:R-:W-:Y:S01]  /*80a0*/  FFMA R7, R73, R76, R7 ;  /* 0x0000004c49077223 */ /* 0x000fe20000000007 */
[----:B------:R-:W-:Y:S02]  /*80b0*/  HADD2.F32 R74, -RZ, R5.H0_H0 ;  /* 0x20000005ff4a7230 */ /* 0x000fe40000004100 */
[C---:B------:R-:W-:Y:S01]  /*80c0*/  FMUL R5, R70.reuse, R10 ;  /* 0x0000000a46057220 */ /* 0x040fe20000400000 */
[C---:B------:R-:W-:Y:S01]  /*80d0*/  FMUL R6, R70.reuse, R11 ;  /* 0x0000000b46067220 */ /* 0x040fe20000400000 */
[C---:B------:R-:W-:Y:S01]  /*80e0*/  FMUL R11, R70.reuse, R16 ;  /* 0x00000010460b7220 */ /* 0x040fe20000400000 */
[----:B------:R-:W-:Y:S01]  /*80f0*/  F2FP.SATFINITE.E4M3.F32.PACK_AB_MERGE_C R135, R7, R3, RZ ;  /* 0x000000030787723e */ /* 0x000fe200048070ff */
[C---:B------:R-:W-:Y:S01]  /*8100*/  FMUL R3, R70.reuse, R8 ;  /* 0x0000000846037220 */ /* 0x040fe20000400000 */
[C---:B------:R-:W-:Y:S01]  /*8110*/  FMUL R7, R70.reuse, R12 ;  /* 0x0000000c46077220 */ /* 0x040fe20000400000 */
[C---:B------:R-:W-:Y:S01]  /*8120*/  FMUL R8, R70.reuse, R13 ;  /* 0x0000000d46087220 */ /* 0x040fe20000400000 */
[C---:B------:R-:W-:Y:S01]  /*8130*/  FMUL R12, R70.reuse, R17 ;  /* 0x00000011460c7220 */ /* 0x040fe20000400000 */
[C---:B------:R-:W-:Y:S01]  /*8140*/  FFMA R3, R73.reuse, R78, R3 ;  /* 0x0000004e49037223 */ /* 0x040fe20000000003 */
[C---:B------:R-:W-:Y:S01]  /*8150*/  FFMA R4, R73.reuse, R75, R4 ;  /* 0x0000004b49047223 */ /* 0x040fe20000000004 */
[C---:B------:R-:W-:Y:S01]  /*8160*/  FFMA R5, R73.reuse, R80, R5 ;  /* 0x0000005049057223 */ /* 0x040fe20000000005 */
[C---:B------:R-:W-:Y:S01]  /*8170*/  FFMA R6, R73.reuse, R77, R6 ;  /* 0x0000004d49067223 */ /* 0x040fe20000000006 */
[C---:B------:R-:W-:Y:S01]  /*8180*/  FFMA R7, R73.reuse, R82, R7 ;  /* 0x0000005249077223 */ /* 0x040fe20000000007 */
[C---:B------:R-:W-:Y:S01]  /*8190*/  FFMA R8, R73.reuse, R79, R8 ;  /* 0x0000004f49087223 */ /* 0x040fe20000000008 */
[C---:B------:R-:W-:Y:S01]  /*81a0*/  FMUL R16, R70.reuse, R21 ;  /* 0x0000001546107220 */ /* 0x040fe20000400000 */
[----:B------:R-:W-:Y:S01]  /*81b0*/  FMUL R9, R70, R14 ;  /* 0x0000000e46097220 */ /* 0x000fe20000400000 */
[----:B------:R-:W-:Y:S01]  /*81c0*/  F2FP.SATFINITE.E4M3.F32.PACK_AB_MERGE_C R5, R6, R5, RZ ;  /* 0x000000050605723e */ /* 0x000fe200048070ff */
[C---:B------:R-:W-:Y:S01]  /*81d0*/  FMUL R10, R70.reuse, R15 ;  /* 0x0000000f460a7220 */ /* 0x040fe20000400000 */
[C---:B------:R-:W-:Y:S01]  /*81e0*/  FMUL R15, R70.reuse, R20 ;  /* 0x00000014460f7220 */ /* 0x040fe20000400000 */
[C---:B------:R-:W-:Y:S01]  /*81f0*/  FFMA R9, R73.reuse, R84, R9 ;  /* 0x0000005449097223 */ /* 0x040fe20000000009 */
[C---:B------:R-:W-:Y:S01]  /*8200*/  FMUL R20, R70.reuse, R25 ;  /* 0x0000001946147220 */ /* 0x040fe20000400000 */
[C---:B------:R-:W-:Y:S01]  /*8210*/  FFMA R10, R73.reuse, R81, R10 ;  /* 0x00000051490a7223 */ /* 0x040fe2000000000a */
[C---:B------:R-:W-:Y:S01]  /*8220*/  FFMA R11, R73.reuse, R86, R11 ;  /* 0x00000056490b7223 */ /* 0x040fe2000000000b */
[C---:B------:R-:W-:Y:S01]  /*8230*/  FFMA R12, R73.reuse, R83, R12 ;  /* 0x00000053490c7223 */ /* 0x040fe2000000000c */
[C---:B------:R-:W-:Y:S01]  /*8240*/  FMUL R13, R70.reuse, R18 ;  /* 0x00000012460d7220 */ /* 0x040fe20000400000 */
[----:B------:R-:W-:Y:S01]  /*8250*/  FMUL R14, R70, R19 ;  /* 0x00000013460e7220 */ /* 0x000fe20000400000 */
[----:B------:R-:W-:Y:S01]  /*8260*/  F2FP.SATFINITE.E4M3.F32.PACK_AB_MERGE_C R9, R10, R9, RZ ;  /* 0x000000090a09723e */ /* 0x000fe200048070ff */
[C---:B------:R-:W-:Y:S01]  /*8270*/  FMUL R19, R70.reuse, R24 ;  /* 0x0000001846137220 */ /* 0x040fe20000400000 */
        /* <DEDUP_REMOVED lines=17> */
[----:B------:R-:W-:Y:S01]  /*8390*/  FMUL R27, R70, R32 ;  /* 0x00000020461b7220 */ /* 0x000fe20000400000 */
[C---:B------:R-:W-:Y:S01]  /*83a0*/  FFMA R21, R73.reuse, R96, R21 ;  /* 0x0000006049157223 */ /* 0x040fe20000000015 */
[C---:B------:R-:W-:Y:S01]  /*83b0*/  FFMA R22, R73.reuse, R93, R22 ;  /* 0x0000005d49167223 */ /* 0x040fe20000000016 */
[----:B------:R-:W-:Y:S01]  /*83c0*/  F2FP.SATFINITE.E4M3.F32.PACK_AB_MERGE_C R16, R16, R15, R17 ;  /* 0x0000000f1010723e */ /* 0x000fe20004807011 */
[C---:B------:R-:W-:Y:S01]  /*83d0*/  FFMA R23, R73.reuse, R98, R23 ;  /* 0x0000006249177223 */ /* 0x040fe20000000017 */
[C---:B------:R-:W-:Y:S01]  /*83e0*/  FFMA R24, R73.reuse, R95, R24 ;  /* 0x0000005f49187223 */ /* 0x040fe20000000018 */
[----:B------:R-:W-:Y:S01]  /*83f0*/  FMUL R32, R70, R37 ;  /* 0x0000002546207220 */ /* 0x000fe20000400000 */
[----:B------:R-:W-:Y:S01]  /*8400*/  F2FP.SATFINITE.E4M3.F32.PACK_AB_MERGE_C R21, R22, R21, RZ ;  /* 0x000000151615723e */ /* 0x000fe200048070ff */
[C---:B------:R-:W-:Y:S01]  /*8410*/  FMUL R25, R70.reuse, R30 ;  /* 0x0000001e46197220 */ /* 0x040fe20000400000 */
[C---:B------:R-:W-:Y:S01]  /*8420*/  FMUL R26, R70.reuse, R31 ;  /* 0x0000001f461a7220 */ /* 0x040fe20000400000 */
[----:B------:R-:W-:Y:S01]  /*8430*/  FMUL R31, R70, R36 ;  /* 0x00000024461f7220 */ /* 0x000fe20000400000 */
[----:B------:R-:W-:Y:S01]  /*8440*/  F2FP.SATFINITE.E4M3.F32.PACK_AB_MERGE_C R17, R20, R19, R21 ;  /* 0x000000131411723e */ /* 0x000fe20004807015 */
        /* <DEDUP_REMOVED lines=8> */
[----:B------:R-:W-:Y:S01]  /*84d0*/  FMUL R35, R70, R40 ;  /* 0x0000002846237220 */ /* 0x000fe20000400000 */
[C---:B------:R-:W-:Y:S01]  /*84e0*/  FFMA R29, R73.reuse, R104, R29 ;  /* 0x00000068491d7223 */ /* 0x040fe2000000001d */
[----:B------:R-:W-:Y:S01]  /*84f0*/  F2FP.SATFINITE.E4M3.F32.PACK_AB_MERGE_C R18, R24, R23, R18 ;  /* 0x000000171812723e */ /* 0x000fe20004807012 */
        /* <DEDUP_REMOVED lines=22> */
[C---:B------:R-:W-:Y:S01]  /*8660*/  FMUL R41, R70.reuse, R46 ;  /* 0x0000002e46297220 */ /* 0x040fe20000400000 */
[C---:B------:R-:W-:Y:S01]  /*8670*/  FMUL R42, R70.reuse, R47 ;  /* 0x0000002f462a7220 */ /* 0x040fe20000400000 */
        /* <DEDUP_REMOVED lines=8> */
[C---:B------:R-:W-:Y:S01]  /*8700*/  FMUL R47, R70.reuse, R52 ;  /* 0x00000034462f7220 */ /* 0x040fe20000400000 */
        /* <DEDUP_REMOVED lines=10> */
[C---:B------:R-:W-:Y:S01]  /*87b0*/  FFMA R45, R73.reuse, R120, R45 ;  /* 0x00000078492d7223 */ /* 0x040fe2000000002d */
[C---:B------:R-:W-:Y:S01]  /*87c0*/  FMUL R59, R70.reuse, R64 ;  /* 0x00000040463b7220 */ /* 0x040fe20000400000 */
[C---:B------:R-:W-:Y:S01]  /*87d0*/  FMUL R60, R70.reuse, R65 ;  /* 0x00000041463c7220 */ /* 0x040fe20000400000 */
[C---:B------:R-:W-:Y:S01]  /*87e0*/  FMUL R61, R70.reuse, R66 ;  /* 0x00000042463d7220 */ /* 0x040fe20000400000 */
[----:B------:R-:W-:Y:S01]  /*87f0*/  FMUL R62, R70, R67 ;  /* 0x00000043463e7220 */ /* 0x000fe20000400000 */
[C---:B------:R-:W-:Y:S01]  /*8800*/  FFMA R46, R73.reuse, R117, R46 ;  /* 0x00000075492e7223 */ /* 0x040fe2000000002e */
[----:B------:R-:W-:Y:S01]  /*8810*/  F2FP.SATFINITE.E4M3.F32.PACK_AB_MERGE_C R64, R2, R0, R135 ;  /* 0x000000000240723e */ /* 0x000fe20004807087 */
[C---:B------:R-:W-:Y:S01]  /*8820*/  FFMA R47, R73.reuse, R122, R47 ;  /* 0x0000007a492f7223 */ /* 0x040fe2000000002f */
[----:B------:R-:W-:Y:S01]  /*8830*/  F2FP.SATFINITE.E4M3.F32.PACK_AB_MERGE_C R65, R4, R3, R5 ;  /* 0x000000030441723e */ /* 0x000fe20004807005 */
[C---:B------:R-:W-:Y:S01]  /*8840*/  FFMA R48, R73.reuse, R119, R48 ;  /* 0x0000007749307223 */ /* 0x040fe20000000030 */
[----:B------:R-:W-:Y:S01]  /*8850*/  F2FP.SATFINITE.E4M3.F32.PACK_AB_MERGE_C R66, R8, R7, R9 ;  /* 0x000000070842723e */ /* 0x000fe20004807009 */
[C---:B------:R-:W-:Y:S01]  /*8860*/  FFMA R49, R73.reuse, R124, R49 ;  /* 0x0000007c49317223 */ /* 0x040fe20000000031 */
[----:B------:R-:W-:Y:S01]  /*8870*/  F2FP.SATFINITE.E4M3.F32.PACK_AB_MERGE_C R67, R12, R11, R13 ;  /* 0x0000000b0c43723e */ /* 0x000fe2000480700d */
[----:B------:R-:W-:Y:S01]  /*8880*/  FMUL R53, R70, R58 ;  /* 0x0000003a46357220 */ /* 0x000fe20000400000 */
[C---:B------:R-:W-:Y:S01]  /*8890*/  FFMA R50, R73.reuse, R121, R50 ;  /* 0x0000007949327223 */ /* 0x040fe20000000032 */
[C---:B------:R-:W-:Y:S01]  /*88a0*/  FFMA R51, R73.reuse, R126, R51 ;  /* 0x0000007e49337223 */ /* 0x040fe20000000033 */
[C---:B------:R-:W-:Y:S01]  /*88b0*/  FFMA R52, R73.reuse, R123, R52 ;  /* 0x0000007b49347223 */ /* 0x040fe20000000034 */
[----:B------:R1:W-:Y:S01]  /*88c0*/  STS.128 [R137+UR44+0xa200], R64 ;  /* 0x00a2004089007988 */ /* 0x0003e20008000c2c */
[C---:B------:R-:W-:Y:S01]  /*88d0*/  FFMA R53, R73.reuse, R128, R53 ;  /* 0x0000008049357223 */ /* 0x040fe20000000035 */
[----:B------:R-:W-:Y:S01]  /*88e0*/  F2FP.SATFINITE.E4M3.F32.PACK_AB_MERGE_C R37, R38, R37, RZ ;  /* 0x000000252625723e */ /* 0x000fe200048070ff */
[C---:B------:R-:W-:Y:S01]  /*88f0*/  FFMA R54, R73.reuse, R125, R54 ;  /* 0x0000007d49367223 */ /* 0x040fe20000000036 */
[----:B------:R-:W-:Y:S01]  /*8900*/  FMUL R58, R70, R63 ;  /* 0x0000003f463a7220 */ /* 0x000fe20000400000 */
[C---:B------:R-:W-:Y:S01]  /*8910*/  FFMA R55, R73.reuse, R130, R55 ;  /* 0x0000008249377223 */ /* 0x040fe20000000037 */
[C---:B------:R-:W-:Y:S01]  /*8920*/  FFMA R56, R73.reuse, R127, R56 ;  /* 0x0000007f49387223 */ /* 0x040fe20000000038 */
[C---:B------:R-:W-:Y:S01]  /*8930*/  FFMA R57, R73.reuse, R132, R57 ;  /* 0x0000008449397223 */ /* 0x040fe20000000039 */
[----:B------:R1:W-:Y:S01]  /*8940*/  STS.128 [R176+0xa010], R16 ;  /* 0x00a01010b0007388 */ /* 0x0003e20000000c00 */
[----:B------:R-:W-:Y:S01]  /*8950*/  F2FP.SATFINITE.E4M3.F32.PACK_AB_MERGE_C R33, R36, R35, R37 ;  /* 0x000000232421723e */ /* 0x000fe20004807025 */
[C---:B------:R-:W-:Y:S01]  /*8960*/  FFMA R58, R73.reuse, R129, R58 ;  /* 0x00000081493a7223 */ /* 0x040fe2000000003a */
[----:B------:R-:W-:Y:S01]  /*8970*/  F2FP.SATFINITE.E4M3.F32.PACK_AB_MERGE_C R34, R42, R41, RZ ;  /* 0x000000292a22723e */ /* 0x000fe200048070ff */
[C---:B------:R-:W-:Y:S01]  /*8980*/  FFMA R59, R73.reuse, R72, R59 ;  /* 0x00000048493b7223 */ /* 0x040fe2000000003b */
[----:B------:R-:W-:Y:S01]  /*8990*/  F2FP.SATFINITE.E4M3.F32.PACK_AB_MERGE_C R35, R46, R45, RZ ;  /* 0x0000002d2e23723e */ /* 0x000fe200048070ff */
        /* <DEDUP_REMOVED lines=25> */
[----:B------:R-:W-:Y:S02]  /*8b30*/  UIADD3 UR4, UP0, UPT, UR62, 0x680, URZ ;  /* 0x000006803e047890 */ /* 0x000fe4000ff1e0ff */
[----:B------:R-:W-:Y:S02]  /*8b40*/  UIADD3 UR9, UPT, UPT, UR49, 0x40, URZ ;  /* 0x0000004031097890 */ /* 0x000fe4000fffe0ff */
[----:B------:R-:W-:Y:S02]  /*8b50*/  UIADD3 UR8, UPT, UPT, UR44, 0xa200, URZ ;  /* 0x0000a2002c087890 */ /* 0x000fe4000fffe0ff */
[----:B------:R-:W-:Y:S01]  /*8b60*/  UIADD3.X UR5, UPT, UPT, URZ, UR63, URZ, UP0, !UPT ;  /* 0x0000003fff057290 */ /* 0x000fe200087fe4ff */
[----:B------:R-:W-:Y:S01]  /*8b70*/  UMOV UR10, UR50 ;  /* 0x00000032000a7c82 */ /* 0x000fe20008000000 */
[----:B------:R-:W-:Y:S07]  /*8b80*/  UMOV UR11, UR36 ;  /* 0x00000024000b7c82 */ /* 0x000fee0008000000 */
[----:B------:R2:W-:Y:S01]  /*8b90*/  UTMASTG.3D [UR8], [UR4] ;  /* 0x00000008040073b5 */ /* 0x0005e20008010000 */
[----:B------:R0:W-:Y:S01]  /*8ba0*/  UTMACMDFLUSH ;  /* 0x00000000000079b7 */ /* 0x0001e20000000000 */
[----:B--2---:R-:W-:Y:S04]  /*8bb0*/  DEPBAR.LE SB0, 0x1 ;  /* 0x000080400000791a */ /* 0x004fe80000000000 */
.L_x_117:
[----:B------:R-:W-:Y:S05]  /*8bc0*/  BSYNC.RECONVERGENT B0 ;  /* 0x0000000000007941 */ /* 0x000fea0003800200 */
.L_x_116:
        /* <DEDUP_REMOVED lines=17> */
.L_x_121:
[----:B------:R-:W-:Y:S05]  /*8ce0*/  BSYNC B0 ;  /* 0x0000000000007941 */ /* 0x000fea0003800000 */
.L_x_120:
        /* <DEDUP_REMOVED lines=15> */
[----:B------:R-:W-:Y:S02]  /*8de0*/  SEL R0, RZ, 0x1, P0 ;  /* 0x00000001ff007807 */ /* 0x000fe40000000000 */
[----:B------:R-:W-:Y:S02]  /*8df0*/  SEL R166, R166, RZ, P0 ;  /* 0x000000ffa6a67207 */ /* 0x000fe40000000000 */
[----:B------:R-:W-:Y:S01]  /*8e00*/  LOP3.LUT R165, R165, R0, RZ, 0x3c, !PT ;  /* 0x00000000a5a57212 */ /* 0x000fe200078e3cff */
[----:B-----5:R2:W-:Y:S06]  /*8e10*/  SYNCS.ARRIVE.TRANS64.RED.A1T0 RZ, [R2+URZ], RZ ;  /* 0x000000ff02ff79a7 */ /* 0x0205ec00081004ff */
.L_x_119:
[----:B------:R-:W-:Y:S05]  /*8e20*/  BSYNC B1 ;  /* 0x0000000000017941 */ /* 0x000fea0003800000 */
.L_x_118:
[----:B------:R-:W-:Y:S01]  /*8e30*/  VIADD R0, R71, 0x80 ;  /* 0x0000008047007836 */ /* 0x000fe20000000000 */
[----:B------:R-:W-:Y:S04]  /*8e40*/  BSSY.RECONVERGENT B6, `(.L_x_123) ;  /* 0x0000015000067945 */ /* 0x000fe80003800200 */
[----:B------:R-:W-:Y:S04]  /*8e50*/  SHF.R.U32.HI R0, RZ, 0x15, R0 ;  /* 0x00000015ff007819 */ /* 0x000fe80000011600 */
[----:B------:R-:W-:Y:S11]  /*8e60*/  LOP3.LUT P0, RZ, R0, 0x3, R159, 0x48, !PT ;  /* 0x0000000300ff7812 */ /* 0x000ff6000780489f */
[----:B------:R-:W-:Y:S02]  /*8e70*/  @!UPT UIADD3 URZ, UPT, UPT, URZ, URZ, URZ ;  /* 0x000000fffffff290 */ /* 0x000fe4000fffe0ff */
[----:B------:R-:W-:Y:S05]  /*8e80*/  @!P0 BRA `(.L_x_124) ;  /* 0x0000000000408947 */ /* 0x000fea0003800000 */
[----:B------:R-:W5:Y:S01]  /*8e90*/  LDCU.64 UR8, c[0x4][0x78] ;  /* 0x01000f00ff0877ac */ /* 0x000f620008000a00 */
[----:B--2---:R-:W-:Y:S01]  /*8ea0*/  MOV R3, 0x0 ;  /* 0x0000000000037802 */ /* 0x004fe20000000f00 */
[----:B------:R-:W-:Y:S02]  /*8eb0*/  HFMA2 R12, -RZ, RZ, 0, 5.9604644775390625e-08 ;  /* 0x00000001ff0c7431 */ /* 0x000fe400000001ff */
[----:B------:R-:W-:Y:S02]  /*8ec0*/  IMAD.MOV.U32 R8, RZ, RZ, 0x192 ;  /* 0x00000192ff087424 */ /* 0x000fe400078e00ff */
[----:B------:R-:W-:Y:S01]  /*8ed0*/  IMAD.MOV.U32 R13, RZ, RZ, RZ ;  /* 0x000000ffff0d7224 */ /* 0x000fe200078e00ff */
[----:B------:R-:W2:Y:S01]  /*8ee0*/  LDCU.64 UR6, c[0x4][0x80] ;  /* 0x01001000ff0677ac */ /* 0x000ea20008000a00 */
[----:B------:R-:W1:Y:S01]  /*8ef0*/  LDC.64 R2, c[0x4][R3] ;  /* 0x0100000003027b82 */ /* 0x000e620000000a00 */
[----:B------:R-:W3:Y:S01]  /*8f00*/  LDCU.64 UR4, c[0x4][0x18] ;  /* 0x01000300ff0477ac */ /* 0x000ee20008000a00 */
[----:B-----5:R-:W-:Y:S01]  /*8f10*/  MOV R5, UR9 ;  /* 0x0000000900057c02 */ /* 0x020fe20008000f00 */
[----:B------:R-:W-:Y:S01]  /*8f20*/  IMAD.U32 R4, RZ, RZ, UR8 ;  /* 0x00000008ff047e24 */ /* 0x000fe2000f8e00ff */
[----:B--2---:R-:W-:Y:S01]  /*8f30*/  MOV R7, UR7 ;  /* 0x0000000700077c02 */ /* 0x004fe20008000f00 */
[----:B------:R-:W-:Y:S01]  /*8f40*/  IMAD.U32 R6, RZ, RZ, UR6 ;  /* 0x00000006ff067e24 */ /* 0x000fe2000f8e00ff */
[----:B---3--:R-:W-:Y:S01]  /*8f50*/  MOV R11, UR5 ;  /* 0x00000005000b7c02 */ /* 0x008fe20008000f00 */
[----:B------:R-:W-:Y:S02]  /*8f60*/  IMAD.U32 R10, RZ, RZ, UR4 ;  /* 0x00000004ff0a7e24 */ /* 0x000fe4000f8e00ff */
[----:B------:R-:W-:Y:S07]  /*8f70*/  LEPC R20, `(.L_x_124) ;  /* 0x000000001014794e */ /* 0x000fee0000000000 */
[----:B-1--4-:R-:W-:Y:S05]  /*8f80*/  CALL.ABS.NOINC R2 ;  /* 0x0000000002007343 */ /* 0x012fea0003c00000 */
.L_x_124:
[----:B------:R-:W-:Y:S05]  /*8f90*/  BSYNC.RECONVERGENT B6 ;  /* 0x0000000000067941 */ /* 0x000fea0003800200 */
.L_x_123:
[----:B--23--:R-:W-:Y:S01]  /*8fa0*/  F2FP.F16.E4M3.UNPACK_B R4, R141 ;  /* 0x0000008dff04723e */ /* 0x00cfe200020006ff */
        /* <DEDUP_REMOVED lines=13> */
[----:B----4-:R-:W-:Y:S01]  /*9080*/  F2FP.F16.E4M3.UNPACK_B R117, R151.H1 ;  /* 0x00000097ff75723e */ /* 0x010fe200030006ff */
        /* <DEDUP_REMOVED lines=261> */
[----:B------:R-:W-:Y:S02]  /*a0e0*/  UIADD3 UR4, UPT, UPT, UR44, 0x8200, URZ ;  /* 0x000082002c047890 */ /* 0x000fe4000fffe0ff */
[----:B------:R-:W-:Y:S01]  /*a0f0*/  UIADD3 UR9, UPT, UPT, UR49, 0x80, URZ ;  /* 0x0000008031097890 */ /* 0x000fe2000fffe0ff */
[----:B------:R-:W-:Y:S01]  /*a100*/  UMOV UR10, UR50 ;  /* 0x00000032000a7c82 */ /* 0x000fe20008000000 */
[----:B------:R-:W-:Y:S02]  /*a110*/  UMOV UR11, UR36 ;  /* 0x00000024000b7c82 */ /* 0x000fe40008000000 */
        /* <DEDUP_REMOVED lines=8> */
.L_x_126:
[----:B------:R-:W-:Y:S05]  /*a1a0*/  BSYNC.RECONVERGENT B0 ;  /* 0x0000000000007941 */ /* 0x000fea0003800200 */
.L_x_125:
        /* <DEDUP_REMOVED lines=17> */
.L_x_130:
[----:B------:R-:W-:Y:S05]  /*a2c0*/  BSYNC B0 ;  /* 0x0000000000007941 */ /* 0x000fea0003800000 */
.L_x_129:
        /* <DEDUP_REMOVED lines=19> */
.L_x_128:
[----:B------:R-:W-:Y:S05]  /*a400*/  BSYNC B1 ;  /* 0x0000000000017941 */ /* 0x000fea0003800000 */
.L_x_127:
[----:B------:R-:W-:Y:S05]  /*a410*/  VIADD R0, R71, 0xc0 ;  /* 0x000000c047007836 */ /* 0x000fea0000000000 */
        /* <DEDUP_REMOVED lines=20> */
.L_x_132:
[----:B------:R-:W-:Y:S01]  /*a560*/  ISETP.NE.AND P0, PT, R174, RZ, PT ;  /* 0x000000ffae00720c */ /* 0x000fe20003f05270 */
[----:B------:R-:W-:Y:S05]  /*a570*/  WARPSYNC.ALL ;  /* 0x0000000000007948 */ /* 0x000fea0003800000 */
[----:B------:R-:W-:Y:S01]  /*a580*/  R2UR UR4, R71 ;  /* 0x00000000470472ca */ /* 0x000fe200000e0000 */
[----:B------:R-:W5:Y:S01]  /*a590*/  S2UR UR6, SR_CgaCtaId ;  /* 0x00000000000679c3 */ /* 0x000f620000008800 */
[----:B---3--:R-:W-:Y:S01]  /*a5a0*/  F2FP.F16.E4M3.UNPACK_B R11, R141 ;  /* 0x0000008dff0b723e */ /* 0x008fe200020006ff */
[----:B------:R-:W-:Y:S01]  /*a5b0*/  BSSY.RECONVERGENT B0, `(.L_x_133) ;  /* 0x000011c000007945 */ /* 0x000fe20003800200 */
[----:B------:R-:W-:Y:S02]  /*a5c0*/  F2FP.F16.E4M3.UNPACK_B R10, R142 ;  /* 0x0000008eff0a723e */ /* 0x000fe400020006ff */
[----:B------:R-:W-:Y:S01]  /*a5d0*/  F2FP.F16.E4M3.UNPACK_B R9, R143 ;  /* 0x0000008fff09723e */ /* 0x000fe200020006ff */
[--C-:B------:R-:W-:Y:S01]  /*a5e0*/  HADD2.F32 R74, -RZ, R11.reuse.H0_H0 ;  /* 0x2000000bff4a7230 */ /* 0x100fe20000004100 */
[----:B----4-:R-:W-:Y:S01]  /*a5f0*/  F2FP.F16.E4M3.UNPACK_B R8, R144 ;  /* 0x00000090ff08723e */ /* 0x010fe200020006ff */
[----:B------:R-:W-:Y:S01]  /*a600*/  HADD2.F32 R76, -RZ, R11.H1_H1 ;  /* 0x3000000bff4c7230 */ /* 0x000fe20000004100 */
[----:B------:R-:W-:Y:S01]  /*a610*/  F2FP.F16.E4M3.UNPACK_B R7, R145 ;  /* 0x00000091ff07723e */ /* 0x000fe200020006ff */
[--C-:B------:R-:W-:Y:S01]  /*a620*/  HADD2.F32 R77, -RZ, R10.reuse.H0_H0 ;  /* 0x2000000aff4d7230 */ /* 0x100fe20000004100 */
[----:B------:R-:W-:Y:S01]  /*a630*/  F2FP.F16.E4M3.UNPACK_B R6, R146 ;  /* 0x00000092ff06723e */ /* 0x000fe200020006ff */
[----:B------:R-:W-:Y:S01]  /*a640*/  HADD2.F32 R80, -RZ, R10.H1_H1 ;  /* 0x3000000aff507230 */ /* 0x000fe20000004100 */
[----:B------:R-:W-:Y:S01]  /*a650*/  F2FP.F16.E4M3.UNPACK_B R5, R147 ;  /* 0x00000093ff05723e */ /* 0x000fe200020006ff */
[--C-:B------:R-:W-:Y:S01]  /*a660*/  HADD2.F32 R81, -RZ, R9.reuse.H0_H0 ;  /* 0x20000009ff517230 */ /* 0x100fe20000004100 */
[----:B-1----:R-:W-:Y:S01]  /*a670*/  F2FP.F16.E4M3.UNPACK_B R4, R148 ;  /* 0x00000094ff04723e */ /* 0x002fe200020006ff */
[----:B------:R-:W-:Y:S01]  /*a680*/  HADD2.F32 R84, -RZ, R9.H1_H1 ;  /* 0x30000009ff547230 */ /* 0x000fe20000004100 */
[-C--:B--2---:R-:W-:Y:S01]  /*a690*/  F2FP.F16.E4M3.UNPACK_B R2, R140.reuse ;  /* 0x0000008cff02723e */ /* 0x084fe200020006ff */
[--C-:B------:R-:W-:Y:S01]  /*a6a0*/  HADD2.F32 R85, -RZ, R8.reuse.H0_H0 ;  /* 0x20000008ff557230 */ /* 0x100fe20000004100 */
[----:B------:R-:W-:Y:S01]  /*a6b0*/  F2FP.F16.E4M3.UNPACK_B R140, R140.H1 ;  /* 0x0000008cff8c723e */ /* 0x000fe200030006ff */
[----:B------:R-:W-:Y:S01]  /*a6c0*/  HADD2.F32 R87, -RZ, R8.H1_H1 ;  /* 0x30000008ff577230 */ /* 0x000fe20000004100 */
[----:B------:R-:W-:Y:S01]  /*a6d0*/  F2FP.F16.E4M3.UNPACK_B R141, R141.H1 ;  /* 0x0000008dff8d723e */ /* 0x000fe200030006ff */
[--C-:B------:R-:W-:Y:S01]  /*a6e0*/  HADD2.F32 R90, -RZ, R7.reuse.H0_H0 ;  /* 0x20000007ff5a7230 */ /* 0x100fe20000004100 */
[----:B------:R-:W-:Y:S01]  /*a6f0*/  F2FP.F16.E4M3.UNPACK_B R142, R142.H1 ;  /* 0x0000008eff8e723e */ /* 0x000fe200030006ff */
[----:B------:R-:W-:Y:S01]  /*a700*/  HADD2.F32 R91, -RZ, R7.H1_H1 ;  /* 0x30000007ff5b7230 */ /* 0x000fe20000004100 */
[----:B------:R-:W-:Y:S01]  /*a710*/  F2FP.F16.E4M3.UNPACK_B R143, R143.H1 ;  /* 0x0000008fff8f723e */ /* 0x000fe200030006ff */
[--C-:B------:R-:W-:Y:S01]  /*a720*/  HADD2.F32 R94, -RZ, R6.reuse.H0_H0 ;  /* 0x20000006ff5e7230 */ /* 0x100fe20000004100 */
[----:B------:R-:W-:Y:S01]  /*a730*/  R2UR UR5, R177 ;  /* 0x00000000b10572ca */ /* 0x000fe200000e0000 */
[----:B------:R-:W-:Y:S01]  /*a740*/  HADD2.F32 R95, -RZ, R6.H1_H1 ;  /* 0x30000006ff5f7230 */ /* 0x000fe20000004100 */
[----:B------:R-:W-:Y:S01]  /*a750*/  F2FP.F16.E4M3.UNPACK_B R107, R149 ;  /* 0x00000095ff6b723e */ /* 0x000fe200020006ff */
[--C-:B------:R-:W-:Y:S01]  /*a760*/  HADD2.F32 R98, -RZ, R5.reuse.H0_H0 ;  /* 0x20000005ff627230 */ /* 0x100fe20000004100 */
[----:B------:R-:W-:Y:S01]  /*a770*/  F2FP.F16.E4M3.UNPACK_B R111, R150 ;  /* 0x00000096ff6f723e */ /* 0x000fe200020006ff */
[----:B------:R-:W-:Y:S01]  /*a780*/  HADD2.F32 R99, -RZ, R5.H1_H1 ;  /* 0x30000005ff637230 */ /* 0x000fe20000004100 */
[----:B------:R-:W-:Y:S01]  /*a790*/  F2FP.F16.E4M3.UNPACK_B R115, R151 ;  /* 0x00000097ff73723e */ /* 0x000fe200020006ff */
[--C-:B------:R-:W-:Y:S01]  /*a7a0*/  HADD2.F32 R102, -RZ, R4.reuse.H0_H0 ;  /* 0x20000004ff667230 */ /* 0x100fe20000004100 */
[----:B------:R-:W-:Y:S01]  /*a7b0*/  F2FP.F16.E4M3.UNPACK_B R119, R152 ;  /* 0x00000098ff77723e */ /* 0x000fe200020006ff */
[----:B------:R-:W-:Y:S01]  /*a7c0*/  HADD2.F32 R103, -RZ, R4.H1_H1 ;  /* 0x30000004ff677230 */ /* 0x000fe20000004100 */
[----:B------:R-:W-:Y:S01]  /*a7d0*/  F2FP.F16.E4M3.UNPACK_B R123, R153 ;  /* 0x00000099ff7b723e */ /* 0x000fe200020006ff */
[----:B------:R-:W1:Y:S01]  /*a7e0*/  LDTM.x64 R4, tmem[UR4+0xc0] ;  /* 0x0000c004000479ee */ /* 0x000e620008340000 */
[--C-:B------:R-:W-:Y:S01]  /*a7f0*/  HADD2.F32 R0, -RZ, R2.reuse.H0_H0 ;  /* 0x20000002ff007230 */ /* 0x100fe20000004100 */
[----:B------:R-:W-:Y:S01]  /*a800*/  NOP ;  /* 0x0000000000007918 */ /* 0x000fe20000000000 */
[----:B------:R-:W-:Y:S01]  /*a810*/  UIADD3 UR4, UPT, UPT, UR5, 0xf0, URZ ;  /* 0x000000f005047890 */ /* 0x000fe2000fffe0ff */
[----:B------:R-:W-:Y:S01]  /*a820*/  HADD2.F32 R2, -RZ, R2.H1_H1 ;  /* 0x30000002ff027230 */ /* 0x000fe20000004100 */
[----:B------:R-:W-:Y:S01]  /*a830*/  F2FP.F16.E4M3.UNPACK_B R127, R154 ;  /* 0x0000009aff7f723e */ /* 0x000fe200020006ff */
[----:B------:R-:W-:Y:S01]  /*a840*/  HADD2.F32 R78, -RZ, R141.H1_H1 ;  /* 0x3000008dff4e7230 */ /* 0x000fe20000004100 */
[----:B------:R-:W-:Y:S01]  /*a850*/  F2FP.F16.E4M3.UNPACK_B R130, R155 ;  /* 0x0000009bff82723e */ /* 0x000fe200020006ff */
        /* <DEDUP_REMOVED lines=16> */
[----:B-----5:R-:W-:Y:S01]  /*a960*/  UPRMT UR4, UR6, 0x654, UR4 ;  /* 0x0000065406047896 */ /* 0x020fe20008000004 */
[C---:B-1----:R-:W-:Y:S01]  /*a970*/  FMUL R4, R70.reuse, R4 ;  /* 0x0000000446047220 */ /* 0x042fe20000400000 */
[C---:B------:R-:W-:Y:S01]  /*a980*/  FMUL R5, R70.reuse, R5 ;  /* 0x0000000546057220 */ /* 0x040fe20000400000 */
[--C-:B------:R-:W-:Y:S02]  /*a990*/  HADD2.F32 R3, -RZ, R140.reuse.H0_H0 ;  /* 0x2000008cff037230 */ /* 0x100fe40000004100 */
[C---:B------:R-:W-:Y:S01]  /*a9a0*/  FMUL R8, R70.reuse, R8 ;  /* 0x0000000846087220 */ /* 0x040fe20000400000 */
[C---:B------:R-:W-:Y:S01]  /*a9b0*/  FFMA R4, R73.reuse, R0, R4 ;  /* 0x0000000049047223 */ /* 0x040fe20000000004 */
[C---:B------:R-:W-:Y:S01]  /*a9c0*/  FFMA R5, R73.reuse, R2, R5 ;  /* 0x0000000249057223 */ /* 0x040fe20000000005 */
[C---:B------:R-:W-:Y:S01]  /*a9d0*/  FMUL R9, R70.reuse, R9 ;  /* 0x0000000946097220 */ /* 0x040fe20000400000 */
[C---:B------:R-:W-:Y:S01]  /*a9e0*/  FMUL R12, R70.reuse, R12 ;  /* 0x0000000c460c7220 */ /* 0x040fe20000400000 */
[----:B------:R-:W-:Y:S01]  /*a9f0*/  SYNCS.ARRIVE.TRANS64.RED.A1T0 RZ, [UR4], RZ ;  /* 0x000000ffffff79a7 */ /* 0x000fe20008100404 */
[C---:B------:R-:W-:Y:S01]  /*aa00*/  FMUL R13, R70.reuse, R13 ;  /* 0x0000000d460d7220 */ /* 0x040fe20000400000 */
[C---:B------:R-:W-:Y:S01]  /*aa10*/  FMUL R16, R70.reuse, R16 ;  /* 0x0000001046107220 */ /* 0x040fe20000400000 */
[C---:B------:R-:W-:Y:S01]  /*aa20*/  FMUL R17, R70.reuse, R17 ;  /* 0x0000001146117220 */ /* 0x040fe20000400000 */
[C---:B------:R-:W-:Y:S01]  /*aa30*/  FMUL R0, R70.reuse, R20 ;  /* 0x0000001446007220 */ /* 0x040fe20000400000 */
[C---:B------:R-:W-:Y:S01]  /*aa40*/  FMUL R2, R70.reuse, R21 ;  /* 0x0000001546027220 */ /* 0x040fe20000400000 */
[C---:B------:R-:W-:Y:S01]  /*aa50*/  FMUL R21, R70.reuse, R28 ;  /* 0x0000001c46157220 */ /* 0x040fe20000400000 */
[----:B------:R-:W-:Y:S02]  /*aa60*/  HADD2.F32 R122, -RZ, R123.H0_H0 ;  /* 0x2000007bff7a7230 */ /* 0x000fe40000004100 */
[C---:B------:R-:W-:Y:S01]  /*aa70*/  FMUL R6, R70.reuse, R6 ;  /* 0x0000000646067220 */ /* 0x040fe20000400000 */
[----:B------:R-:W-:Y:S02]  /*aa80*/  HADD2.F32 R72, -RZ, R140.H1_H1 ;  /* 0x3000008cff487230 */ /* 0x000fe40000004100 */
[C---:B------:R-:W-:Y:S01]  /*aa90*/  FMUL R7, R70.reuse, R7 ;  /* 0x0000000746077220 */ /* 0x040fe20000400000 */
[----:B------:R-:W-:Y:S02]  /*aaa0*/  HADD2.F32 R75, -RZ, R141.H0_H0 ;  /* 0x2000008dff4b7230 */ /* 0x000fe40000004100 */
[C---:B------:R-:W-:Y:S01]  /*aab0*/  FFMA R6, R73.reuse, R3, R6 ;  /* 0x0000000349067223 */ /* 0x040fe20000000006 */
[----:B------:R-:W-:Y:S02]  /*aac0*/  HADD2.F32 R123, -RZ, R123.H1_H1 ;  /* 0x3000007bff7b7230 */ /* 0x000fe40000004100 */
[C---:B------:R-:W-:Y:S01]  /*aad0*/  FFMA R7, R73.reuse, R72, R7 ;  /* 0x0000004849077223 */ /* 0x040fe20000000007 */
[C---:B------:R-:W-:Y:S01]  /*aae0*/  FFMA R8, R73.reuse, R74, R8 ;  /* 0x0000004a49087223 */ /* 0x040fe20000000008 */
[----:B------:R-:W-:Y:S01]  /*aaf0*/  FFMA R9, R73, R76, R9 ;  /* 0x0000004c49097223 */ /* 0x000fe20000000009 */
[--C-:B------:R-:W-:Y:S02]  /*ab00*/  HADD2.F32 R126, -RZ, R127.reuse.H0_H0 ;  /* 0x2000007fff7e7230 */ /* 0x100fe40000004100 */
[C---:B------:R-:W-:Y:S01]  /*ab10*/  FMUL R10, R70.reuse, R10 ;  /* 0x0000000a460a7220 */ /* 0x040fe20000400000 */
[----:B------:R-:W-:Y:S01]  /*ab20*/  F2FP.SATFINITE.E4M3.F32.PACK_AB_MERGE_C R76, R7, R6, RZ ;  /* 0x00000006074c723e */ /* 0x000fe200048070ff */
[C---:B------:R-:W-:Y:S01]  /*ab30*/  FMUL R7, R70.reuse, R24 ;  /* 0x0000001846077220 */ /* 0x040fe20000400000 */
[----:B------:R-:W-:Y:S02]  /*ab40*/  HADD2.F32 R127, -RZ, R127.H1_H1 ;  /* 0x3000007fff7f7230 */ /* 0x000fe40000004100 */
[C---:B------:R-:W-:Y:S01]  /*ab50*/  FFMA R10, R73.reuse, R75, R10 ;  /* 0x0000004b490a7223 */ /* 0x040fe2000000000a */
[----:B------:R-:W-:Y:S02]  /*ab60*/  HADD2.F32 R72, -RZ, R130.H0_H0 ;  /* 0x20000082ff487230 */ /* 0x000fe40000004100 */
[C---:B------:R-:W-:Y:S01]  /*ab70*/  FMUL R11, R70.reuse, R11 ;  /* 0x0000000b460b7220 */ /* 0x040fe20000400000 */
[--C-:B------:R-:W-:Y:S02]  /*ab80*/  HADD2.F32 R79, -RZ, R142.reuse.H0_H0 ;  /* 0x2000008eff4f7230 */ /* 0x100fe40000004100 */
[C---:B------:R-:W-:Y:S01]  /*ab90*/  FMUL R14, R70.reuse, R14 ;  /* 0x0000000e460e7220 */ /* 0x040fe20000400000 */
[----:B------:R-:W-:Y:S02]  /*aba0*/  HADD2.F32 R82, -RZ, R142.H1_H1 ;  /* 0x3000008eff527230 */ /* 0x000fe40000004100 */
[C---:B------:R-:W-:Y:S01]  /*abb0*/  FFMA R11, R73.reuse, R78, R11 ;  /* 0x0000004e490b7223 */ /* 0x040fe2000000000b */
[C---:B------:R-:W-:Y:S01]  /*abc0*/  FFMA R12, R73.reuse, R77, R12 ;  /* 0x0000004d490c7223 */ /* 0x040fe2000000000c */
[C---:B------:R-:W-:Y:S01]  /*abd0*/  FFMA R13, R73.reuse, R80, R13 ;  /* 0x00000050490d7223 */ /* 0x040fe2000000000d */
[----:B------:R-:W-:Y:S01]  /*abe0*/  FFMA R14, R73, R79, R14 ;  /* 0x0000004f490e7223 */ /* 0x000fe2000000000e */
[----:B------:R-:W-:Y:S01]  /*abf0*/  HADD2.F32 R75, -RZ, R130.H1_H1 ;  /* 0x30000082ff4b7230 */ /* 0x000fe20000004100 */
[----:B------:R-:W-:Y:S01]  /*ac00*/  F2FP.SATFINITE.E4M3.F32.PACK_AB_MERGE_C R78, R11, R10, RZ ;  /* 0x0000000a0b4e723e */ /* 0x000fe200048070ff */
[C---:B------:R-:W-:Y:S01]  /*ac10*/  FMUL R10, R70.reuse, R25 ;  /* 0x00000019460a7220 */ /* 0x040fe20000400000 */
[C---:B------:R-:W-:Y:S01]  /*ac20*/  FMUL R25, R70.reuse, R32 ;  /* 0x0000002046197220 */ /* 0x040fe20000400000 */
        /* <DEDUP_REMOVED lines=8> */
[C---:B------:R-:W-:Y:S01]  /*acb0*/  FMUL R19, R70.reuse, R19 ;  /* 0x0000001346137220 */ /* 0x040fe20000400000 */
[--C-:B------:R-:W-:Y:S01]  /*acc0*/  HADD2.F32 R88, -RZ, R144.reuse.H0_H0 ;  /* 0x20000090ff587230 */ /* 0x100fe20000004100 */
[----:B------:R-:W-:Y:S01]  /*acd0*/  F2FP.SATFINITE.E4M3.F32.PACK_AB_MERGE_C R14, R15, R14, RZ ;  /* 0x0000000e0f0e723e */ /* 0x000fe200048070ff */
[----:B------:R-:W-:Y:S02]  /*ace0*/  HADD2.F32 R89, -RZ, R144.H1_H1 ;  /* 0x30000090ff597230 */ /* 0x000fe40000004100 */
[C---:B------:R-:W-:Y:S01]  /*acf0*/  FFMA R19, R73.reuse, R86, R19 ;  /* 0x0000005649137223 */ /* 0x040fe20000000013 */
[C---:B------:R-:W-:Y:S01]  /*ad00*/  FFMA R0, R73.reuse, R85, R0 ;  /* 0x0000005549007223 */ /* 0x040fe20000000000 */
[----:B------:R-:W-:Y:S01]  /*ad10*/  FFMA R2, R73, R87, R2 ;  /* 0x0000005749027223 */ /* 0x000fe20000000002 */
[C---:B------:R-:W-:Y:S01]  /*ad20*/  FMUL R3, R70.reuse, R22 ;  /* 0x0000001646037220 */ /* 0x040fe20000400000 */
[C---:B------:R-:W-:Y:S01]  /*ad30*/  FMUL R22, R70.reuse, R29 ;  /* 0x0000001d46167220 */ /* 0x040fe20000400000 */
[----:B------:R-:W-:Y:S01]  /*ad40*/  F2FP.SATFINITE.E4M3.F32.PACK_AB_MERGE_C R18, R19, R18, RZ ;  /* 0x000000121312723e */ /* 0x000fe200048070ff */
[C---:B------:R-:W-:Y:S01]  /*ad50*/  FMUL R29, R70.reuse, R36 ;  /* 0x00000024461d7220 */ /* 0x040fe20000400000 */
[C---:B------:R-:W-:Y:S01]  /*ad60*/  FFMA R3, R73.reuse, R88, R3 ;  /* 0x0000005849037223 */ /* 0x040fe20000000003 */
[C---:B------:R-:W-:Y:S01]  /*ad70*/  FMUL R6, R70.reuse, R23 ;  /* 0x0000001746067220 */ /* 0x040fe20000400000 */
[--C-:B------:R-:W-:Y:S02]  /*ad80*/  HADD2.F32 R92, -RZ, R145.reuse.H0_H0 ;  /* 0x20000091ff5c7230 */ /* 0x100fe40000004100 */
[C---:B------:R-:W-:Y:S01]  /*ad90*/  FMUL R11, R70.reuse, R26 ;  /* 0x0000001a460b7220 */ /* 0x040fe20000400000 */
[----:B------:R-:W-:Y:S02]  /*ada0*/  HADD2.F32 R93, -RZ, R145.H1_H1 ;  /* 0x30000091ff5d7230 */ /* 0x000fe40000004100 */
[C---:B------:R-:W-:Y:S01]  /*adb0*/  FFMA R6, R73.reuse, R89, R6 ;  /* 0x0000005949067223 */ /* 0x040fe20000000006 */
[C---:B------:R-:W-:Y:S01]  /*adc0*/  FFMA R7, R73.reuse, R90, R7 ;  /* 0x0000005a49077223 */ /* 0x040fe20000000007 */
[C---:B------:R-:W-:Y:S01]  /*add0*/  FFMA R10, R73.reuse, R91, R10 ;  /* 0x0000005b490a7223 */ /* 0x040fe2000000000a */
[C---:B------:R-:W-:Y:S01]  /*ade0*/  FFMA R11, R73.reuse, R92, R11 ;  /* 0x0000005c490b7223 */ /* 0x040fe2000000000b */
[----:B------:R-:W-:Y:S01]  /*adf0*/  FMUL R26, R70, R33 ;  /* 0x00000021461a7220 */ /* 0x000fe20000400000 */
[----:B------:R-:W-:Y:S01]  /*ae00*/  F2FP.SATFINITE.E4M3.F32.PACK_AB_MERGE_C R3, R6, R3, RZ ;  /* 0x000000030603723e */ /* 0x000fe200048070ff */
        /* <DEDUP_REMOVED lines=9> */
[C---:B------:R-:W-:Y:S01]  /*aea0*/  FMUL R30, R70.reuse, R37 ;  /* 0x00000025461e7220 */ /* 0x040fe20000400000 */
[C---:B------:R-:W-:Y:S01]  /*aeb0*/  FMUL R37, R70.reuse, R44 ;  /* 0x0000002c46257220 */ /* 0x040fe20000400000 */
[C---:B------:R-:W-:Y:S01]  /*aec0*/  FMUL R24, R70.reuse, R31 ;  /* 0x0000001f46187220 */ /* 0x040fe20000400000 */
[--C-:B------:R-:W-:Y:S02]  /*aed0*/  HADD2.F32 R100, -RZ, R147.reuse.H0_H0 ;  /* 0x20000093ff647230 */ /* 0x100fe40000004100 */
[----:B------:R-:W-:Y:S01]  /*aee0*/  FMUL R27, R70, R34 ;  /* 0x00000022461b7220 */ /* 0x000fe20000400000 */
[----:B------:R-:W-:Y:S02]  /*aef0*/  HADD2.F32 R101, -RZ, R147.H1_H1 ;  /* 0x30000093ff657230 */ /* 0x000fe40000004100 */
[C---:B------:R-:W-:Y:S01]  /*af00*/  FFMA R24, R73.reuse, R97, R24 ;  /* 0x0000006149187223 */ /* 0x040fe20000000018 */
[C---:B------:R-:W-:Y:S01]  /*af10*/  FFMA R25, R73.reuse, R98, R25 ;  /* 0x0000006249197223 */ /* 0x040fe20000000019 */
[C---:B------:R-:W-:Y:S01]  /*af20*/  FFMA R26, R73.reuse, R99, R26 ;  /* 0x00000063491a7223 */ /* 0x040fe2000000001a */
[----:B------:R-:W-:Y:S01]  /*af30*/  F2FP.F16.E4M3.UNPACK_B R152, R152.H1 ;  /* 0x00000098ff98723e */ /* 0x000fe200030006ff */
[C---:B------:R-:W-:Y:S01]  /*af40*/  FFMA R27, R73.reuse, R100, R27 ;  /* 0x00000064491b7223 */ /* 0x040fe2000000001b */
[----:B------:R-:W-:Y:S01]  /*af50*/  F2FP.SATFINITE.E4M3.F32.PACK_AB_MERGE_C R6, R24, R23, RZ ;  /* 0x000000171806723e */ /* 0x000fe200048070ff */
[C---:B------:R-:W-:Y:S01]  /*af60*/  FMUL R34, R70.reuse, R41 ;  /* 0x0000002946227220 */ /* 0x040fe20000400000 */
[C---:B------:R-:W-:Y:S01]  /*af70*/  FMUL R41, R70.reuse, R48 ;  /* 0x0000003046297220 */ /* 0x040fe20000400000 */
[----:B------:R-:W-:Y:S01]  /*af80*/  FMUL R28, R70, R35 ;  /* 0x00000023461c7220 */ /* 0x000fe20000400000 */
[----:B------:R-:W-:Y:S01]  /*af90*/  F2FP.F16.E4M3.UNPACK_B R153, R153.H1 ;  /* 0x00000099ff99723e */ /* 0x000fe200030006ff */
[--C-:B------:R-:W-:Y:S01]  /*afa0*/  HADD2.F32 R104, -RZ, R148.reuse.H0_H0 ;  /* 0x20000094ff687230 */ /* 0x100fe20000004100 */
[----:B------:R-:W-:Y:S01]  /*afb0*/  F2FP.SATFINITE.E4M3.F32.PACK_AB_MERGE_C R6, R22, R21, R6 ;  /* 0x000000151606723e */ /* 0x000fe20004807006 */
[C---:B------:R-:W-:Y:S01]  /*afc0*/  FFMA R28, R73.reuse, R101, R28 ;  /* 0x00000065491c7223 */ /* 0x040fe2000000001c */
[C---:B------:R-:W-:Y:S01]  /*afd0*/  FFMA R29, R73.reuse, R102, R29 ;  /* 0x00000066491d7223 */ /* 0x040fe2000000001d */
[C---:B------:R-:W-:Y:S01]  /*afe0*/  FFMA R30, R73.reuse, R103, R30 ;  /* 0x00000067491e7223 */ /* 0x040fe2000000001e */
[----:B------:R-:W-:Y:S02]  /*aff0*/  HADD2.F32 R105, -RZ, R148.H1_H1 ;  /* 0x30000094ff697230 */ /* 0x000fe40000004100 */
[C---:B------:R-:W-:Y:S01]  /*b000*/  FMUL R31, R70.reuse, R38 ;  /* 0x00000026461f7220 */ /* 0x040fe20000400000 */
[----:B------:R-:W-:Y:S01]  /*b010*/  F2FP.F16.E4M3.UNPACK_B R154, R154.H1 ;  /* 0x0000009aff9a723e */ /* 0x000fe200030006ff */
[C---:B------:R-:W-:Y:S01]  /*b020*/  FMUL R38, R70.reuse, R45 ;  /* 0x0000002d46267220 */ /* 0x040fe20000400000 */
[C---:B------:R-:W-:Y:S01]  /*b030*/  FMUL R45, R70.reuse, R52 ;  /* 0x00000034462d7220 */ /* 0x040fe20000400000 */
[----:B------:R-:W-:Y:S01]  /*b040*/  F2FP.F16.E4M3.UNPACK_B R155, R155.H1 ;  /* 0x0000009bff9b723e */ /* 0x000fe200030006ff */
[----:B------:R-:W-:Y:S01]  /*b050*/  FFMA R31, R73, R104, R31 ;  /* 0x00000068491f7223 */ /* 0x000fe2000000001f */
[----:B------:R-:W-:Y:S01]  /*b060*/  FMUL R52, R70, R59 ;  /* 0x0000003b46347220 */ /* 0x000fe20000400000 */
[----:B------:R-:W-:Y:S01]  /*b070*/  IADD3 R68, PT, PT, R68, 0x1, RZ ;  /* 0x0000000144447810 */ /* 0x000fe20007ffe0ff */
[C---:B------:R-:W-:Y:S01]  /*b080*/  FMUL R59, R70.reuse, R66 ;  /* 0x00000042463b7220 */ /* 0x040fe20000400000 */
[----:B------:R-:W-:Y:S01]  /*b090*/  F2FP.SATFINITE.E4M3.F32.PACK_AB_MERGE_C R66, R13, R12, R14 ;  /* 0x0000000c0d42723e */ /* 0x000fe2000480700e */
[C---:B------:R-:W-:Y:S01]  /*b0a0*/  FMUL R32, R70.reuse, R39 ;  /* 0x0000002746207220 */ /* 0x040fe20000400000 */
[--C-:B------:R-:W-:Y:S02]  /*b0b0*/  HADD2.F32 R108, -RZ, R149.reuse.H0_H0 ;  /* 0x20000095ff6c7230 */ /* 0x100fe40000004100 */
[C---:B------:R-:W-:Y:S01]  /*b0c0*/  FMUL R35, R70.reuse, R42 ;  /* 0x0000002a46237220 */ /* 0x040fe20000400000 */
[----:B------:R-:W-:Y:S02]  /*b0d0*/  HADD2.F32 R109, -RZ, R149.H1_H1 ;  /* 0x30000095ff6d7230 */ /* 0x000fe40000004100 */
[C---:B------:R-:W-:Y:S01]  /*b0e0*/  FFMA R32, R73.reuse, R105, R32 ;  /* 0x0000006949207223 */ /* 0x040fe20000000020 */
[----:B------:R-:W-:Y:S01]  /*b0f0*/  FMUL R36, R70, R43 ;  /* 0x0000002b46247220 */ /* 0x000fe20000400000 */
[C---:B------:R-:W-:Y:S01]  /*b100*/  FFMA R33, R73.reuse, R106, R33 ;  /* 0x0000006a49217223 */ /* 0x040fe20000000021 */
[C---:B------:R-:W-:Y:S01]  /*b110*/  FFMA R34, R73.reuse, R107, R34 ;  /* 0x0000006b49227223 */ /* 0x040fe20000000022 */
[--C-:B------:R-:W-:Y:S01]  /*b120*/  HADD2.F32 R112, -RZ, R150.reuse.H0_H0 ;  /* 0x20000096ff707230 */ /* 0x100fe20000004100 */
[----:B------:R-:W-:Y:S01]  /*b130*/  F2FP.SATFINITE.E4M3.F32.PACK_AB_MERGE_C R32, R32, R31, RZ ;  /* 0x0000001f2020723e */ /* 0x000fe200048070ff */
[C---:B------:R-:W-:Y:S01]  /*b140*/  FFMA R35, R73.reuse, R108, R35 ;  /* 0x0000006c49237223 */ /* 0x040fe20000000023 */
[----:B------:R-:W-:Y:S02]  /*b150*/  HADD2.F32 R113, -RZ, R150.H1_H1 ;  /* 0x30000096ff717230 */ /* 0x000fe40000004100 */
[----:B------:R-:W-:Y:S01]  /*b160*/  FMUL R39, R70, R46 ;  /* 0x0000002e46277220 */ /* 0x000fe20000400000 */
[----:B------:R-:W-:Y:S01]  /*b170*/  F2FP.SATFINITE.E4M3.F32.PACK_AB_MERGE_C R32, R30, R29, R32 ;  /* 0x0000001d1e20723e */ /* 0x000fe20004807020 */
[C---:B------:R-:W-:Y:S01]  /*b180*/  FFMA R36, R73.reuse, R109, R36 ;  /* 0x0000006d49247223 */ /* 0x040fe20000000024 */
[C---:B------:R-:W-:Y:S01]  /*b190*/  FMUL R40, R70.reuse, R47 ;  /* 0x0000002f46287220 */ /* 0x040fe20000400000 */
[C---:B------:R-:W-:Y:S01]  /*b1a0*/  FFMA R37, R73.reuse, R110, R37 ;  /* 0x0000006e49257223 */ /* 0x040fe20000000025 */
[C---:B------:R-:W-:Y:S01]  /*b1b0*/  FFMA R38, R73.reuse, R111, R38 ;  /* 0x0000006f49267223 */ /* 0x040fe20000000026 */
[C---:B------:R-:W-:Y:S01]  /*b1c0*/  FMUL R42, R70.reuse, R49 ;  /* 0x00000031462a7220 */ /* 0x040fe20000400000 */
        /* <DEDUP_REMOVED lines=8> */
[C---:B------:R-:W-:Y:S01]  /*b250*/  FMUL R57, R70.reuse, R64 ;  /* 0x0000004046397220 */ /* 0x040fe20000400000 */
[----:B------:R-:W-:Y:S01]  /*b260*/  FFMA R42, R73, R115, R42 ;  /* 0x00000073492a7223 */ /* 0x000fe2000000002a */
[C---:B------:R-:W-:Y:S01]  /*b270*/  FMUL R46, R70.reuse, R53 ;  /* 0x00000035462e7220 */ /* 0x040fe20000400000 */
[--C-:B------:R-:W-:Y:S01]  /*b280*/  HADD2.F32 R120, -RZ, R152.reuse.H0_H0 ;  /* 0x20000098ff787230 */ /* 0x100fe20000004100 */
[----:B------:R-:W-:Y:S01]  /*b290*/  F2FP.SATFINITE.E4M3.F32.PACK_AB_MERGE_C R64, R5, R4, R76 ;  /* 0x000000040540723e */ /* 0x000fe2000480704c */
[C---:B------:R-:W-:Y:S01]  /*b2a0*/  FMUL R51, R70.reuse, R58 ;  /* 0x0000003a46337220 */ /* 0x040fe20000400000 */
[C---:B------:R-:W-:Y:S01]  /*b2b0*/  FMUL R53, R70.reuse, R60 ;  /* 0x0000003c46357220 */ /* 0x040fe20000400000 */
[C---:B------:R-:W-:Y:S01]  /*b2c0*/  FFMA R43, R73.reuse, R116, R43 ;  /* 0x00000074492b7223 */ /* 0x040fe2000000002b */
[----:B------:R-:W-:Y:S02]  /*b2d0*/  HADD2.F32 R121, -RZ, R152.H1_H1 ;  /* 0x30000098ff797230 */ /* 0x000fe40000004100 */
[C---:B------:R-:W-:Y:S01]  /*b2e0*/  FMUL R47, R70.reuse, R54 ;  /* 0x00000036462f7220 */ /* 0x040fe20000400000 */
[C---:B------:R-:W-:Y:S01]  /*b2f0*/  FMUL R58, R70.reuse, R65 ;  /* 0x00000041463a7220 */ /* 0x040fe20000400000 */
[----:B------:R-:W-:Y:S01]  /*b300*/  FMUL R60, R70, R67 ;  /* 0x00000043463c7220 */ /* 0x000fe20000400000 */
[----:B------:R-:W-:Y:S01]  /*b310*/  F2FP.SATFINITE.E4M3.F32.PACK_AB_MERGE_C R5, R20, R11, RZ ;  /* 0x0000000b1405723e */ /* 0x000fe200048070ff */
[----:B------:R-:W-:Y:S01]  /*b320*/  FFMA R44, R73, R117, R44 ;  /* 0x00000075492c7223 */ /* 0x000fe2000000002c */
[C---:B------:R-:W-:Y:S01]  /*b330*/  FMUL R48, R70.reuse, R55 ;  /* 0x0000003746307220 */ /* 0x040fe20000400000 */
[----:B------:R-:W-:Y:S01]  /*b340*/  F2FP.SATFINITE.E4M3.F32.PACK_AB_MERGE_C R65, R9, R8, R78 ;  /* 0x000000080941723e */ /* 0x000fe2000480704e */
[----:B------:R-:W-:Y:S01]  /*b350*/  FFMA R45, R73, R118, R45 ;  /* 0x00000076492d7223 */ /* 0x000fe2000000002d */
[----:B------:R-:W-:Y:S01]  /*b360*/  F2FP.SATFINITE.E4M3.F32.PACK_AB_MERGE_C R67, R17, R16, R18 ;  /* 0x000000101143723e */ /* 0x000fe20004807012 */
[----:B------:R-:W-:Y:S01]  /*b370*/  FMUL R49, R70, R56 ;  /* 0x0000003846317220 */ /* 0x000fe20000400000 */
[C---:B------:R-:W-:Y:S01]  /*b380*/  FFMA R46, R73.reuse, R119, R46 ;  /* 0x00000077492e7223 */ /* 0x040fe2000000002e */
[--C-:B------:R-:W-:Y:S02]  /*b390*/  HADD2.F32 R124, -RZ, R153.reuse.H0_H0 ;  /* 0x20000099ff7c7230 */ /* 0x100fe40000004100 */
[C---:B------:R-:W-:Y:S01]  /*b3a0*/  FFMA R47, R73.reuse, R120, R47 ;  /* 0x00000078492f7223 */ /* 0x040fe2000000002f */
[----:B------:R1:W-:Y:S01]  /*b3b0*/  STS.128 [R137+UR44+0xa200], R64 ;  /* 0x00a2004089007988 */ /* 0x0003e20008000c2c */
[----:B------:R-:W-:Y:S01]  /*b3c0*/  HADD2.F32 R125, -RZ, R153.H1_H1 ;  /* 0x30000099ff7d7230 */ /* 0x000fe20000004100 */
[----:B------:R-:W-:Y:S01]  /*b3d0*/  F2FP.SATFINITE.E4M3.F32.PACK_AB_MERGE_C R5, R10, R7, R5 ;  /* 0x000000070a05723e */ /* 0x000fe20004807005 */
[C---:B------:R-:W-:Y:S01]  /*b3e0*/  FFMA R48, R73.reuse, R121, R48 ;  /* 0x0000007949307223 */ /* 0x040fe20000000030 */
[----:B------:R-:W-:Y:S01]  /*b3f0*/  F2FP.SATFINITE.E4M3.F32.PACK_AB_MERGE_C R7, R28, R27, RZ ;  /* 0x0000001b1c07723e */ /* 0x000fe200048070ff */
        /* <DEDUP_REMOVED lines=8> */
[----:B------:R-:W-:Y:S01]  /*b480*/  FMUL R56, R70, R63 ;  /* 0x0000003f46387220 */ /* 0x000fe20000400000 */
[----:B------:R-:W-:Y:S01]  /*b490*/  F2FP.SATFINITE.E4M3.F32.PACK_AB_MERGE_C R4, R2, R0, R3 ;  /* 0x000000000204723e */ /* 0x000fe20004807003 */
[C---:B------:R-:W-:Y:S01]  /*b4a0*/  FFMA R53, R73.reuse, R126, R53 ;  /* 0x0000007e49357223 */ /* 0x040fe20000000035 */
[----:B------:R-:W-:Y:S01]  /*b4b0*/  F2FP.SATFINITE.E4M3.F32.PACK_AB_MERGE_C R7, R26, R25, R7 ;  /* 0x000000191a07723e */ /* 0x000fe20004807007 */
[C---:B------:R-:W-:Y:S01]  /*b4c0*/  FFMA R54, R73.reuse, R127, R54 ;  /* 0x0000007f49367223 */ /* 0x040fe20000000036 */
[--C-:B------:R-:W-:Y:S02]  /*b4d0*/  HADD2.F32 R74, -RZ, R155.reuse.H0_H0 ;  /* 0x2000009bff4a7230 */ /* 0x100fe40000004100 */
[C---:B------:R-:W-:Y:S01]  /*b4e0*/  FFMA R55, R73.reuse, R128, R55 ;  /* 0x0000008049377223 */ /* 0x040fe20000000037 */
[----:B------:R-:W-:Y:S01]  /*b4f0*/  HADD2.F32 R131, -RZ, R155.H1_H1 ;  /* 0x3000009bff837230 */ /* 0x000fe20000004100 */
[----:B------:R1:W-:Y:S01]  /*b500*/  STS.128 [R176+0xa010], R4 ;  /* 0x00a01004b0007388 */ /* 0x0003e20000000c00 */
[----:B------:R-:W-:Y:S01]  /*b510*/  F2FP.SATFINITE.E4M3.F32.PACK_AB_MERGE_C R35, R36, R35, RZ ;  /* 0x000000232423723e */ /* 0x000fe200048070ff */
[C---:B------:R-:W-:Y:S01]  /*b520*/  FFMA R56, R73.reuse, R129, R56 ;  /* 0x0000008149387223 */ /* 0x040fe20000000038 */
[----:B------:R-:W-:Y:S01]  /*b530*/  F2FP.SATFINITE.E4M3.F32.PACK_AB_MERGE_C R39, R40, R39, RZ ;  /* 0x000000272827723e */ /* 0x000fe200048070ff */
[C---:B------:R-:W-:Y:S01]  /*b540*/  FFMA R57, R73.reuse, R72, R57 ;  /* 0x0000004849397223 */ /* 0x040fe20000000039 */
[----:B------:R-:W-:Y:S01]  /*b550*/  F2FP.SATFINITE.E4M3.F32.PACK_AB_MERGE_C R43, R44, R43, RZ ;  /* 0x0000002b2c2b723e */ /* 0x000fe200048070ff */
[C---:B------:R-:W-:Y:S01]  /*b560*/  FFMA R58, R73.reuse, R75, R58 ;  /* 0x0000004b493a7223 */ /* 0x040fe2000000003a */
[C---:B------:R-:W-:Y:S01]  /*b570*/  FFMA R59, R73.reuse, R74, R59 ;  /* 0x0000004a493b7223 */ /* 0x040fe2000000003b */
[----:B------:R-:W-:Y:S01]  /*b580*/  F2FP.SATFINITE.E4M3.F32.PACK_AB_MERGE_C R33, R34, R33, R35 ;  /* 0x000000212221723e */ /* 0x000fe20004807023 */
        /* <DEDUP_REMOVED lines=11> */
[----:B------:R-:W-:Y:S05]  /*b640*/  F2FP.SATFINITE.E4M3.F32.PACK_AB_MERGE_C R51, R58, R57, R59 ;  /* 0x000000393a33723e */ /* 0x000fea000480703b */
        /* <DEDUP_REMOVED lines=18> */
.L_x_134:
[----:B------:R-:W-:Y:S05]  /*b770*/  BSYNC.RECONVERGENT B0 ;  /* 0x0000000000007941 */ /* 0x000fea0003800200 */
.L_x_133:
[----:B------:R-:W-:Y:S01]  /*b780*/  R2UR UR4, R160 ;  /* 0x00000000a00472ca */ /* 0x000fe200000e0000 */
[----:B------:R-:W-:Y:S01]  /*b790*/  BAR.SYNC.DEFER_BLOCKING 0x1, 0x80 ;  /* 0x0042000000007b1d */ /* 0x000fe20000010000 */
[----:B------:R-:W-:Y:S01]  /*b7a0*/  ISETP.NE.AND P0, PT, R162, 0x2, PT ;  /* 0x00000002a200780c */ /* 0x000fe20003f05270 */
[----:B------:R-:W-:Y:S01]  /*b7b0*/  UISETP.NE.AND UP0, UPT, UR45, URZ, UPT ;  /* 0x000000ff2d00728c */ /* 0x000fe2000bf05270 */
[----:B------:R-:W-:Y:S01]  /*b7c0*/  ISETP.NE.AND P1, PT, R68, 0x2, PT ;  /* 0x000000024400780c */ /* 0x000fe20003f25270 */
[----:B------:R-:W-:Y:S01]  /*b7d0*/  UIADD3 UR20, UPT, UPT, UR37, UR59, URZ ;  /* 0x0000003b25147290 */ /* 0x000fe2000fffe0ff */
[----:B------:R-:W-:Y:S02]  /*b7e0*/  SEL R0, RZ, 0x1, P0 ;  /* 0x00000001ff007807 */ /* 0x000fe40000000000 */
[----:B------:R-:W-:Y:S02]  /*b7f0*/  SEL R3, RZ, 0x1, P1 ;  /* 0x00000001ff037807 */ /* 0x000fe40000800000 */
[----:B------:R-:W-:Y:S02]  /*b800*/  LOP3.LUT R167, R167, R0, RZ, 0x3c, !PT ;  /* 0x00000000a7a77212 */ /* 0x000fe400078e3cff */
[----:B------:R-:W-:Y:S01]  /*b810*/  LOP3.LUT R168, R168, R3, RZ, 0x3c, !PT ;  /* 0x00000003a8a87212 */ /* 0x000fe200078e3cff */
[----:B------:R-:W-:Y:S01]  /*b820*/  UIADD3 UR16, UPT, UPT, UR38, UR4, URZ ;  /* 0x0000000426107290 */ /* 0x000fe2000fffe0ff */
[----:B------:R-:W-:Y:S02]  /*b830*/  SEL R162, R162, RZ, P0 ;  /* 0x000000ffa2a27207 */ /* 0x000fe40000000000 */
[----:B------:R-:W-:Y:S01]  /*b840*/  SEL R68, R68, RZ, P1 ;  /* 0x000000ff44447207 */ /* 0x000fe20000800000 */
[----:B------:R-:W-:Y:S01]  /*b850*/  UMOV UR36, UR58 ;  /* 0x0000003a00247c82 */ /* 0x000fe20008000000 */
[----:B------:R-:W-:Y:S07]  /*b860*/  BRA.U UP0, `(.L_x_135) ;  /* 0xffffff9900747547 */ /* 0x000fee000b83ffff */
[----:B------:R-:W-:Y:S05]  /*b870*/  EXIT ;  /* 0x000000000000794d */ /* 0x000fea0003800000 */
.L_x_24:
[----:B--2---:R2:W3:Y:S02]  /*b880*/  SYNCS.PHASECHK.TRANS64.TRYWAIT P0, [R0+URZ+0x110], R3 ;  /* 0x00011003000075a7 */ /* 0x0044e400080011ff */
[----:B---3--:R-:W-:Y:S05]  /*b890*/  @!P0 NANOSLEEP.SYNCS 0x989680 ;  /* 0x009896800000895d */ /* 0x008fea0003900000 */
[----:B------:R-:W3:Y:S02]  /*b8a0*/  @!P0 SYNCS.PHASECHK.TRANS64 P0, [R0+URZ+0x110], R3 ;  /* 0x00011003000085a7 */ /* 0x000ee400080010ff */
[----:B---3--:R-:W-:Y:S05]  /*b8b0*/  @!P0 BRA `(.L_x_24) ;  /* 0xfffffffc00f08947 */ /* 0x008fea000383ffff */
[----:B------:R-:W-:Y:S05]  /*b8c0*/  BRA `(.L_x_136) ;  /* 0xffffff6000247947 */ /* 0x000fea000383ffff */
.L_x_27:
[----:B--2---:R-:W-:-:S07]  /*b8d0*/  MOV R0, UR33 ;  /* 0x0000002100007c02 */ /* 0x004fce0008000f00 */
.L_x_137:
[----:B--2---:R2:W3:Y:S02]  /*b8e0*/  SYNCS.PHASECHK.TRANS64.TRYWAIT P0, [R0+URZ+0x38], R3 ;  /* 0x00003803000075a7 */ /* 0x0044e400080011ff */
[----:B---3--:R-:W-:Y:S05]  /*b8f0*/  @!P0 NANOSLEEP.SYNCS 0x989680 ;  /* 0x009896800000895d */ /* 0x008fea0003900000 */
[----:B------:R-:W3:Y:S02]  /*b900*/  @!P0 SYNCS.PHASECHK.TRANS64 P0, [R0+URZ+0x38], R3 ;  /* 0x00003803000085a7 */ /* 0x000ee400080010ff */
[----:B---3--:R-:W-:Y:S05]  /*b910*/  @!P0 BRA `(.L_x_137) ;  /* 0xfffffffc00f08947 */ /* 0x008fea000383ffff */
[----:B------:R-:W-:Y:S05]  /*b920*/  BRA `(.L_x_26) ;  /* 0xffffff6000647947 */ /* 0x000fea000383ffff */
.L_x_34:
[----:B-1----:R-:W-:-:S07]  /*b930*/  MOV R0, UR17 ;  /* 0x0000001100007c02 */ /* 0x002fce0008000f00 */
.L_x_138:
[----:B-1----:R1:W2:Y:S02]  /*b940*/  SYNCS.PHASECHK.TRANS64.TRYWAIT P0, [R0+URZ+0x38], R3 ;  /* 0x00003803000075a7 */ /* 0x0022a400080011ff */
[----:B--2---:R-:W-:Y:S05]  /*b950*/  @!P0 NANOSLEEP.SYNCS 0x989680 ;  /* 0x009896800000895d */ /* 0x004fea0003900000 */
[----:B------:R-:W2:Y:S02]  /*b960*/  @!P0 SYNCS.PHASECHK.TRANS64 P0, [R0+URZ+0x38], R3 ;  /* 0x00003803000085a7 */ /* 0x000ea400080010ff */
[----:B--2---:R-:W-:Y:S05]  /*b970*/  @!P0 BRA `(.L_x_138) ;  /* 0xfffffffc00f08947 */ /* 0x004fea000383ffff */
[----:B------:R-:W-:Y:S05]  /*b980*/  BRA `(.L_x_33) ;  /* 0xffffff6400207947 */ /* 0x000fea000383ffff */
.L_x_39:
[----:B-1----:R1:W2:Y:S02]  /*b990*/  SYNCS.PHASECHK.TRANS64.TRYWAIT P0, [R3+URZ+0xc0], R0 ;  /* 0x0000c000030075a7 */ /* 0x0022a400080011ff */
[----:B--2---:R-:W-:Y:S05]  /*b9a0*/  @!P0 NANOSLEEP.SYNCS 0x989680 ;  /* 0x009896800000895d */ /* 0x004fea0003900000 */
[----:B------:R-:W2:Y:S02]  /*b9b0*/  @!P0 SYNCS.PHASECHK.TRANS64 P0, [R3+URZ+0xc0], R0 ;  /* 0x0000c000030085a7 */ /* 0x000ea400080010ff */
[----:B--2---:R-:W-:Y:S05]  /*b9c0*/  @!P0 BRA `(.L_x_39) ;  /* 0xfffffffc00f08947 */ /* 0x004fea000383ffff */
[----:B------:R-:W-:Y:S05]  /*b9d0*/  BRA `(.L_x_139) ;  /* 0xffffff6400c07947 */ /* 0x000fea000383ffff */
.L_x_43:
[----:B-1----:R-:W-:-:S07]  /*b9e0*/  MOV R0, UR4 ;  /* 0x0000000400007c02 */ /* 0x002fce0008000f00 */
.L_x_140:
[----:B-1----:R1:W2:Y:S02]  /*b9f0*/  SYNCS.PHASECHK.TRANS64.TRYWAIT P0, [R0+URZ], R3 ;  /* 0x00000003000075a7 */ /* 0x0022a400080011ff */
[----:B--2---:R-:W-:Y:S05]  /*ba00*/  @!P0 NANOSLEEP.SYNCS 0x989680 ;  /* 0x009896800000895d */ /* 0x004fea0003900000 */
[----:B------:R-:W2:Y:S02]  /*ba10*/  @!P0 SYNCS.PHASECHK.TRANS64 P0, [R0+URZ], R3 ;  /* 0x00000003000085a7 */ /* 0x000ea400080010ff */
[----:B--2---:R-:W-:Y:S05]  /*ba20*/  @!P0 BRA `(.L_x_140) ;  /* 0xfffffffc00f08947 */ /* 0x004fea000383ffff */
[----:B------:R-:W-:Y:S05]  /*ba30*/  BRA `(.L_x_141) ;  /* 0xffffff6c00687947 */ /* 0x000fea000383ffff */
.L_x_44:
[----:B------:R-:W-:-:S07]  /*ba40*/  MOV R0, UR5 ;  /* 0x0000000500007c02 */ /* 0x000fce0008000f00 */
.L_x_142:
[----:B-1----:R1:W2:Y:S02]  /*ba50*/  SYNCS.PHASECHK.TRANS64.TRYWAIT P0, [R0+URZ], R3 ;  /* 0x00000003000075a7 */ /* 0x0022a400080011ff */
[----:B--2---:R-:W-:Y:S05]  /*ba60*/  @!P0 NANOSLEEP.SYNCS 0x989680 ;  /* 0x009896800000895d */ /* 0x004fea0003900000 */
[----:B------:R-:W2:Y:S02]  /*ba70*/  @!P0 SYNCS.PHASECHK.TRANS64 P0, [R0+URZ], R3 ;  /* 0x00000003000085a7 */ /* 0x000ea400080010ff */
[----:B--2---:R-:W-:Y:S05]  /*ba80*/  @!P0 BRA `(.L_x_142) ;  /* 0xfffffffc00f08947 */ /* 0x004fea000383ffff */
[----:B------:R-:W-:Y:S05]  /*ba90*/  BRA `(.L_x_143) ;  /* 0xffffff6c00747947 */ /* 0x000fea000383ffff */
.L_x_45:
[----:B------:R-:W-:-:S07]  /*baa0*/  MOV R0, UR5 ;  /* 0x0000000500007c02 */ /* 0x000fce0008000f00 */
.L_x_144:
[----:B-1----:R1:W2:Y:S02]  /*bab0*/  SYNCS.PHASECHK.TRANS64.TRYWAIT P0, [R0+URZ], R3 ;  /* 0x00000003000075a7 */ /* 0x0022a400080011ff */
[----:B--2---:R-:W-:Y:S05]  /*bac0*/  @!P0 NANOSLEEP.SYNCS 0x989680 ;  /* 0x009896800000895d */ /* 0x004fea0003900000 */
[----:B------:R-:W2:Y:S02]  /*bad0*/  @!P0 SYNCS.PHASECHK.TRANS64 P0, [R0+URZ], R3 ;  /* 0x00000003000085a7 */ /* 0x000ea400080010ff */
[----:B--2---:R-:W-:Y:S05]  /*bae0*/  @!P0 BRA `(.L_x_144) ;  /* 0xfffffffc00f08947 */ /* 0x004fea000383ffff */
[----:B------:R-:W-:Y:S05]  /*baf0*/  BRA `(.L_x_145) ;  /* 0xffffff6c00807947 */ /* 0x000fea000383ffff */
.L_x_46:
[----:B------:R-:W-:-:S07]  /*bb00*/  MOV R0, UR5 ;  /* 0x0000000500007c02 */ /* 0x000fce0008000f00 */
.L_x_146:
[----:B-1----:R1:W2:Y:S02]  /*bb10*/  SYNCS.PHASECHK.TRANS64.TRYWAIT P0, [R0+URZ], R3 ;  /* 0x00000003000075a7 */ /* 0x0022a400080011ff */
[----:B--2---:R-:W-:Y:S05]  /*bb20*/  @!P0 NANOSLEEP.SYNCS 0x989680 ;  /* 0x009896800000895d */ /* 0x004fea0003900000 */
[----:B------:R-:W2:Y:S02]  /*bb30*/  @!P0 SYNCS.PHASECHK.TRANS64 P0, [R0+URZ], R3 ;  /* 0x00000003000085a7 */ /* 0x000ea400080010ff */
[----:B--2---:R-:W-:Y:S05]  /*bb40*/  @!P0 BRA `(.L_x_146) ;  /* 0xfffffffc00f08947 */ /* 0x004fea000383ffff */
[----:B------:R-:W-:Y:S05]  /*bb50*/  BRA `(.L_x_147) ;  /* 0xffffff6c008c7947 */ /* 0x000fea000383ffff */
.L_x_47:
[----:B------:R-:W-:-:S07]  /*bb60*/  MOV R0, UR5 ;  /* 0x0000000500007c02 */ /* 0x000fce0008000f00 */
.L_x_148:
[----:B-1----:R1:W2:Y:S02]  /*bb70*/  SYNCS.PHASECHK.TRANS64.TRYWAIT P0, [R0+URZ], R3 ;  /* 0x00000003000075a7 */ /* 0x0022a400080011ff */
[----:B--2---:R-:W-:Y:S05]  /*bb80*/  @!P0 NANOSLEEP.SYNCS 0x989680 ;  /* 0x009896800000895d */ /* 0x004fea0003900000 */
[----:B------:R-:W2:Y:S02]  /*bb90*/  @!P0 SYNCS.PHASECHK.TRANS64 P0, [R0+URZ], R3 ;  /* 0x00000003000085a7 */ /* 0x000ea400080010ff */
[----:B--2---:R-:W-:Y:S05]  /*bba0*/  @!P0 BRA `(.L_x_148) ;  /* 0xfffffffc00f08947 */ /* 0x004fea000383ffff */
[----:B------:R-:W-:Y:S05]  /*bbb0*/  BRA `(.L_x_149) ;  /* 0xffffff6c00987947 */ /* 0x000fea000383ffff */
.L_x_48:
[----:B------:R-:W-:-:S07]  /*bbc0*/  MOV R0, UR5 ;  /* 0x0000000500007c02 */ /* 0x000fce0008000f00 */
.L_x_150:
[----:B-1----:R1:W2:Y:S02]  /*bbd0*/  SYNCS.PHASECHK.TRANS64.TRYWAIT P0, [R0+URZ], R3 ;  /* 0x00000003000075a7 */ /* 0x0022a400080011ff */
[----:B--2---:R-:W-:Y:S05]  /*bbe0*/  @!P0 NANOSLEEP.SYNCS 0x989680 ;  /* 0x009896800000895d */ /* 0x004fea0003900000 */
[----:B------:R-:W2:Y:S02]  /*bbf0*/  @!P0 SYNCS.PHASECHK.TRANS64 P0, [R0+URZ], R3 ;  /* 0x00000003000085a7 */ /* 0x000ea400080010ff */
[----:B--2---:R-:W-:Y:S05]  /*bc00*/  @!P0 BRA `(.L_x_150) ;  /* 0xfffffffc00f08947 */ /* 0x004fea000383ffff */
[----:B------:R-:W-:Y:S05]  /*bc10*/  BRA `(.L_x_151) ;  /* 0xffffff6c00a47947 */ /* 0x000fea000383ffff */
.L_x_51:
[----:B-1----:R1:W2:Y:S02]  /*bc20*/  SYNCS.PHASECHK.TRANS64.TRYWAIT P0, [R2+URZ+0x100], R5 ;  /* 0x00010005020075a7 */ /* 0x0022a400080011ff */
[----:B--2---:R-:W-:Y:S05]  /*bc30*/  @!P0 NANOSLEEP.SYNCS 0x989680 ;  /* 0x009896800000895d */ /* 0x004fea0003900000 */
[----:B------:R-:W2:Y:S02]  /*bc40*/  @!P0 SYNCS.PHASECHK.TRANS64 P0, [R2+URZ+0x100], R5 ;  /* 0x00010005020085a7 */ /* 0x000ea400080010ff */
[----:B--2---:R-:W-:Y:S05]  /*bc50*/  @!P0 BRA `(.L_x_51) ;  /* 0xfffffffc00f08947 */ /* 0x004fea000383ffff */
[----:B------:R-:W-:Y:S05]  /*bc60*/  BRA `(.L_x_152) ;  /* 0xffffff7000087947 */ /* 0x000fea000383ffff */
.L_x_52:
[----:B------:R-:W-:-:S07]  /*bc70*/  MOV R2, UR4 ;  /* 0x0000000400027c02 */ /* 0x000fce0008000f00 */
.L_x_153:
[----:B-1----:R1:W2:Y:S02]  /*bc80*/  SYNCS.PHASECHK.TRANS64.TRYWAIT P0, [R2+URZ+0xd0], R5 ;  /* 0x0000d005020075a7 */ /* 0x0022a400080011ff */
[----:B--2---:R-:W-:Y:S05]  /*bc90*/  @!P0 NANOSLEEP.SYNCS 0x989680 ;  /* 0x009896800000895d */ /* 0x004fea0003900000 */
[----:B------:R-:W2:Y:S02]  /*bca0*/  @!P0 SYNCS.PHASECHK.TRANS64 P0, [R2+URZ+0xd0], R5 ;  /* 0x0000d005020085a7 */ /* 0x000ea400080010ff */
[----:B--2---:R-:W-:Y:S05]  /*bcb0*/  @!P0 BRA `(.L_x_153) ;  /* 0xfffffffc00f08947 */ /* 0x004fea000383ffff */
[----:B------:R-:W-:Y:S05]  /*bcc0*/  BRA `(.L_x_154) ;  /* 0xffffff7000187947 */ /* 0x000fea000383ffff */
.L_x_53:
[----:B-1----:R1:W2:Y:S02]  /*bcd0*/  SYNCS.PHASECHK.TRANS64.TRYWAIT P1, [R2+URZ+0xc0], R5 ;  /* 0x0000c005020075a7 */ /* 0x0022a400080211ff */
[----:B--2---:R-:W-:Y:S05]  /*bce0*/  @!P1 NANOSLEEP.SYNCS 0x989680 ;  /* 0x009896800000995d */ /* 0x004fea0003900000 */
[----:B------:R-:W2:Y:S02]  /*bcf0*/  @!P1 SYNCS.PHASECHK.TRANS64 P1, [R2+URZ+0xc0], R5 ;  /* 0x0000c005020095a7 */ /* 0x000ea400080210ff */
[----:B--2---:R-:W-:Y:S05]  /*bd00*/  @!P1 BRA `(.L_x_53) ;  /* 0xfffffffc00f09947 */ /* 0x004fea000383ffff */
[----:B------:R-:W-:Y:S05]  /*bd10*/  BRA `(.L_x_155) ;  /* 0xffffff7000487947 */ /* 0x000fea000383ffff */
.L_x_56:
[----:B------:R-:W-:-:S07]  /*bd20*/  MOV R0, UR4 ;  /* 0x0000000400007c02 */ /* 0x000fce0008000f00 */
.L_x_156:
[----:B-1----:R1:W2:Y:S02]  /*bd30*/  SYNCS.PHASECHK.TRANS64.TRYWAIT P0, [R0+URZ+0xd0], R3 ;  /* 0x0000d003000075a7 */ /* 0x0022a400080011ff */
[----:B--2---:R-:W-:Y:S05]  /*bd40*/  @!P0 NANOSLEEP.SYNCS 0x989680 ;  /* 0x009896800000895d */ /* 0x004fea0003900000 */
[----:B------:R-:W2:Y:S02]  /*bd50*/  @!P0 SYNCS.PHASECHK.TRANS64 P0, [R0+URZ+0xd0], R3 ;  /* 0x0000d003000085a7 */ /* 0x000ea400080010ff */
[----:B--2---:R-:W-:Y:S05]  /*bd60*/  @!P0 BRA `(.L_x_156) ;  /* 0xfffffffc00f08947 */ /* 0x004fea000383ffff */
[----:B------:R-:W-:Y:S05]  /*bd70*/  BRA `(.L_x_55) ;  /* 0xffffff70009c7947 */ /* 0x000fea000383ffff */
.L_x_63:
[----:B-1----:R1:W2:Y:S02]  /*bd80*/  SYNCS.PHASECHK.TRANS64.TRYWAIT P1, [R0+URZ+0xc0], R5 ;  /* 0x0000c005000075a7 */ /* 0x0022a400080211ff */
[----:B--2---:R-:W-:Y:S05]  /*bd90*/  @!P1 NANOSLEEP.SYNCS 0x989680 ;  /* 0x009896800000995d */ /* 0x004fea0003900000 */
[----:B------:R-:W2:Y:S02]  /*bda0*/  @!P1 SYNCS.PHASECHK.TRANS64 P1, [R0+URZ+0xc0], R5 ;  /* 0x0000c005000095a7 */ /* 0x000ea400080210ff */
[----:B--2---:R-:W-:Y:S05]  /*bdb0*/  @!P1 BRA `(.L_x_63) ;  /* 0xfffffffc00f09947 */ /* 0x004fea000383ffff */
[----:B------:R-:W-:Y:S05]  /*bdc0*/  BRA `(.L_x_157) ;  /* 0xffffff7800047947 */ /* 0x000fea000383ffff */
.L_x_64:
[----:B------:R-:W-:-:S07]  /*bdd0*/  MOV R3, UR22 ;  /* 0x0000001600037c02 */ /* 0x000fce0008000f00 */
.L_x_158:
[----:B-1----:R1:W2:Y:S02]  /*bde0*/  SYNCS.PHASECHK.TRANS64.TRYWAIT P0, [R3+URZ+0xf0], R0 ;  /* 0x0000f000030075a7 */ /* 0x0022a400080011ff */
[----:B--2---:R-:W-:Y:S05]  /*bdf0*/  @!P0 NANOSLEEP.SYNCS 0x989680 ;  /* 0x009896800000895d */ /* 0x004fea0003900000 */
[----:B------:R-:W2:Y:S02]  /*be00*/  @!P0 SYNCS.PHASECHK.TRANS64 P0, [R3+URZ+0xf0], R0 ;  /* 0x0000f000030085a7 */ /* 0x000ea400080010ff */
[----:B--2---:R-:W-:Y:S05]  /*be10*/  @!P0 BRA `(.L_x_158) ;  /* 0xfffffffc00f08947 */ /* 0x004fea000383ffff */
[----:B------:R-:W-:Y:S05]  /*be20*/  BRA `(.L_x_159) ;  /* 0xffffff78003c7947 */ /* 0x000fea000383ffff */
.L_x_67:
[----:B------:R-:W-:Y:S07]  /*be30*/  MOV R0, UR5 ;  /* 0x0000000500007c02 */ /* 0x000fee0008000f00 */
.L_x_160:
[----:B-1----:R1:W2:Y:S02]  /*be40*/  SYNCS.PHASECHK.TRANS64.TRYWAIT P0, [R0+URZ], R3 ;  /* 0x00000003000075a7 */ /* 0x0022a400080011ff */
[----:B--2---:R-:W-:Y:S05]  /*be50*/  @!P0 NANOSLEEP.SYNCS 0x989680 ;  /* 0x009896800000895d */ /* 0x004fea0003900000 */
[----:B------:R-:W2:Y:S02]  /*be60*/  @!P0 SYNCS.PHASECHK.TRANS64 P0, [R0+URZ], R3 ;  /* 0x00000003000085a7 */ /* 0x000ea400080010ff */
[----:B--2---:R-:W-:Y:S05]  /*be70*/  @!P0 BRA `(.L_x_160) ;  /* 0xfffffffc00f08947 */ /* 0x004fea000383ffff */
[----:B------:R-:W-:Y:S05]  /*be80*/  BRA `(.L_x_66) ;  /* 0xffffff7800587947 */ /* 0x000fea000383ffff */
.L_x_70:
[----:B------:R-:W-:-:S07]  /*be90*/  MOV R0, UR4 ;  /* 0x0000000400007c02 */ /* 0x000fce0008000f00 */
.L_x_161:
[----:B--2---:R2:W4:Y:S02]  /*bea0*/  SYNCS.PHASECHK.TRANS64.TRYWAIT P0, [R0+URZ], R3 ;  /* 0x00000003000075a7 */ /* 0x00452400080011ff */
[----:B----4-:R-:W-:Y:S05]  /*beb0*/  @!P0 NANOSLEEP.SYNCS 0x989680 ;  /* 0x009896800000895d */ /* 0x010fea0003900000 */
[----:B------:R-:W4:Y:S02]  /*bec0*/  @!P0 SYNCS.PHASECHK.TRANS64 P0, [R0+URZ], R3 ;  /* 0x00000003000085a7 */ /* 0x000f2400080010ff */
[----:B----4-:R-:W-:Y:S05]  /*bed0*/  @!P0 BRA `(.L_x_161) ;  /* 0xfffffffc00f08947 */ /* 0x010fea000383ffff */
[----:B------:R-:W-:Y:S05]  /*bee0*/  BRA `(.L_x_162) ;  /* 0xffffff7c000c7947 */ /* 0x000fea000383ffff */
.L_x_71:
[----:B------:R-:W-:-:S07]  /*bef0*/  MOV R0, UR4 ;  /* 0x0000000400007c02 */ /* 0x000fce0008000f00 */
.L_x_163:
[----:B-1----:R1:W2:Y:S02]  /*bf00*/  SYNCS.PHASECHK.TRANS64.TRYWAIT P0, [R0+URZ], R3 ;  /* 0x00000003000075a7 */ /* 0x0022a400080011ff */
[----:B--2---:R-:W-:Y:S05]  /*bf10*/  @!P0 NANOSLEEP.SYNCS 0x989680 ;  /* 0x009896800000895d */ /* 0x004fea0003900000 */
[----:B------:R-:W2:Y:S02]  /*bf20*/  @!P0 SYNCS.PHASECHK.TRANS64 P0, [R0+URZ], R3 ;  /* 0x00000003000085a7 */ /* 0x000ea400080010ff */
[----:B--2---:R-:W-:Y:S05]  /*bf30*/  @!P0 BRA `(.L_x_163) ;  /* 0xfffffffc00f08947 */ /* 0x004fea000383ffff */
[----:B------:R-:W-:Y:S05]  /*bf40*/  BRA `(.L_x_164) ;  /* 0xffffff7c00187947 */ /* 0x000fea000383ffff */
.L_x_76:
[----:B--2---:R2:W3:Y:S02]  /*bf50*/  SYNCS.PHASECHK.TRANS64.TRYWAIT P0, [R12+URZ+0xc0], R9 ;  /* 0x0000c0090c0075a7 */ /* 0x0044e400080011ff */
[----:B---3--:R-:W-:Y:S05]  /*bf60*/  @!P0 NANOSLEEP.SYNCS 0x989680 ;  /* 0x009896800000895d */ /* 0x008fea0003900000 */
[----:B------:R-:W3:Y:S02]  /*bf70*/  @!P0 SYNCS.PHASECHK.TRANS64 P0, [R12+URZ+0xc0], R9 ;  /* 0x0000c0090c0085a7 */ /* 0x000ee400080010ff */
[----:B---3--:R-:W-:Y:S05]  /*bf80*/  @!P0 BRA `(.L_x_76) ;  /* 0xfffffffc00f08947 */ /* 0x008fea000383ffff */
[----:B------:R-:W-:Y:S05]  /*bf90*/  BRA `(.L_x_165) ;  /* 0xffffff8000487947 */ /* 0x000fea000383ffff */
.L_x_79:
[----:B------:R-:W-:Y:S07]  /*bfa0*/  MOV R0, UR21 ;  /* 0x0000001500007c02 */ /* 0x000fee0008000f00 */
.L_x_166:
[----:B--2---:R2:W3:Y:S02]  /*bfb0*/  SYNCS.PHASECHK.TRANS64.TRYWAIT P2, [R0+URZ+0xb8], R11 ;  /* 0x0000b80b000075a7 */ /* 0x0044e400080411ff */
[----:B---3--:R-:W-:Y:S05]  /*bfc0*/  @!P2 NANOSLEEP.SYNCS 0x989680 ;  /* 0x009896800000a95d */ /* 0x008fea0003900000 */
[----:B------:R-:W3:Y:S02]  /*bfd0*/  @!P2 SYNCS.PHASECHK.TRANS64 P2, [R0+URZ+0xb8], R11 ;  /* 0x0000b80b0000a5a7 */ /* 0x000ee400080410ff */
[----:B---3--:R-:W-:Y:S05]  /*bfe0*/  @!P2 BRA `(.L_x_166) ;  /* 0xfffffffc00f0a947 */ /* 0x008fea000383ffff */
[----:B------:R-:W-:Y:S05]  /*bff0*/  BRA `(.L_x_78) ;  /* 0xffffff8400b07947 */ /* 0x000fea000383ffff */
.L_x_82:
[----:B--2---:R-:W-:Y:S07]  /*c000*/  MOV R0, UR21 ;  /* 0x0000001500007c02 */ /* 0x004fee0008000f00 */
.L_x_167:
[----:B--2---:R2:W3:Y:S02]  /*c010*/  SYNCS.PHASECHK.TRANS64.TRYWAIT P0, [R0+URZ+0x90], R9 ;  /* 0x00009009000075a7 */ /* 0x0044e400080011ff */
[----:B---3--:R-:W-:Y:S05]  /*c020*/  @!P0 NANOSLEEP.SYNCS 0x989680 ;  /* 0x009896800000895d */ /* 0x008fea0003900000 */
[----:B------:R-:W3:Y:S02]  /*c030*/  @!P0 SYNCS.PHASECHK.TRANS64 P0, [R0+URZ+0x90], R9 ;  /* 0x00009009000085a7 */ /* 0x000ee400080010ff */
[----:B---3--:R-:W-:Y:S05]  /*c040*/  @!P0 BRA `(.L_x_167) ;  /* 0xfffffffc00f08947 */ /* 0x008fea000383ffff */
[----:B------:R-:W-:Y:S05]  /*c050*/  BRA `(.L_x_168) ;  /* 0xffffff88000c7947 */ /* 0x000fea000383ffff */
.L_x_83:
[----:B------:R-:W-:Y:S07]  /*c060*/  MOV R0, UR21 ;  /* 0x0000001500007c02 */ /* 0x000fee0008000f00 */
.L_x_169:
[----:B--2---:R2:W3:Y:S02]  /*c070*/  SYNCS.PHASECHK.TRANS64.TRYWAIT P0, [R0+URZ+0x98], R9 ;  /* 0x00009809000075a7 */ /* 0x0044e400080011ff */
[----:B---3--:R-:W-:Y:S05]  /*c080*/  @!P0 NANOSLEEP.SYNCS 0x989680 ;  /* 0x009896800000895d */ /* 0x008fea0003900000 */
[----:B------:R-:W3:Y:S02]  /*c090*/  @!P0 SYNCS.PHASECHK.TRANS64 P0, [R0+URZ+0x98], R9 ;  /* 0x00009809000085a7 */ /* 0x000ee400080010ff */
[----:B---3--:R-:W-:Y:S05]  /*c0a0*/  @!P0 BRA `(.L_x_169) ;  /* 0xfffffffc00f08947 */ /* 0x008fea000383ffff */
[----:B------:R-:W-:Y:S05]  /*c0b0*/  BRA `(.L_x_170) ;  /* 0xffffff8800447947 */ /* 0x000fea000383ffff */
.L_x_84:
[----:B------:R-:W-:Y:S07]  /*c0c0*/  MOV R0, UR21 ;  /* 0x0000001500007c02 */ /* 0x000fee0008000f00 */
.L_x_171:
[----:B--2---:R2:W3:Y:S02]  /*c0d0*/  SYNCS.PHASECHK.TRANS64.TRYWAIT P0, [R0+URZ+0xa0], R9 ;  /* 0x0000a009000075a7 */ /* 0x0044e400080011ff */
[----:B---3--:R-:W-:Y:S05]  /*c0e0*/  @!P0 NANOSLEEP.SYNCS 0x989680 ;  /* 0x009896800000895d */ /* 0x008fea0003900000 */
[----:B------:R-:W3:Y:S02]  /*c0f0*/  @!P0 SYNCS.PHASECHK.TRANS64 P0, [R0+URZ+0xa0], R9 ;  /* 0x0000a009000085a7 */ /* 0x000ee400080010ff */
[----:B---3--:R-:W-:Y:S05]  /*c100*/  @!P0 BRA `(.L_x_171) ;  /* 0xfffffffc00f08947 */ /* 0x008fea000383ffff */
[----:B------:R-:W-:Y:S05]  /*c110*/  BRA `(.L_x_172) ;  /* 0xffffff8800887947 */ /* 0x000fea000383ffff */
.L_x_85:
[----:B------:R-:W-:Y:S07]  /*c120*/  MOV R0, UR21 ;  /* 0x0000001500007c02 */ /* 0x000fee0008000f00 */
.L_x_173:
[----:B--2---:R2:W3:Y:S02]  /*c130*/  SYNCS.PHASECHK.TRANS64.TRYWAIT P0, [R0+URZ+0xa8], R9 ;  /* 0x0000a809000075a7 */ /* 0x0044e400080011ff */
[----:B---3--:R-:W-:Y:S05]  /*c140*/  @!P0 NANOSLEEP.SYNCS 0x989680 ;  /* 0x009896800000895d */ /* 0x008fea0003900000 */
[----:B------:R-:W3:Y:S02]  /*c150*/  @!P0 SYNCS.PHASECHK.TRANS64 P0, [R0+URZ+0xa8], R9 ;  /* 0x0000a809000085a7 */ /* 0x000ee400080010ff */
[----:B---3--:R-:W-:Y:S05]  /*c160*/  @!P0 BRA `(.L_x_173) ;  /* 0xfffffffc00f08947 */ /* 0x008fea000383ffff */
[----:B------:R-:W-:Y:S05]  /*c170*/  BRA `(.L_x_174) ;  /* 0xffffff8800c87947 */ /* 0x000fea000383ffff */
.L_x_87:
[----:B------:R-:W-:-:S07]  /*c180*/  MOV R0, UR21 ;  /* 0x0000001500007c02 */ /* 0x000fce0008000f00 */
.L_x_175:
[----:B---3--:R3:W4:Y:S02]  /*c190*/  SYNCS.PHASECHK.TRANS64.TRYWAIT P0, [R0+URZ+0x90], R3 ;  /* 0x00009003000075a7 */ /* 0x00872400080011ff */
[----:B----4-:R-:W-:Y:S05]  /*c1a0*/  @!P0 NANOSLEEP.SYNCS 0x989680 ;  /* 0x009896800000895d */ /* 0x010fea0003900000 */
[----:B------:R-:W4:Y:S02]  /*c1b0*/  @!P0 SYNCS.PHASECHK.TRANS64 P0, [R0+URZ+0x90], R3 ;  /* 0x00009003000085a7 */ /* 0x000f2400080010ff */
[----:B----4-:R-:W-:Y:S05]  /*c1c0*/  @!P0 BRA `(.L_x_175) ;  /* 0xfffffffc00f08947 */ /* 0x010fea000383ffff */
[----:B------:R-:W-:Y:S05]  /*c1d0*/  BRA `(.L_x_176) ;  /* 0xffffff8c003c7947 */ /* 0x000fea000383ffff */
.L_x_88:
[----:B---3--:R-:W-:-:S07]  /*c1e0*/  MOV R0, UR21 ;  /* 0x0000001500007c02 */ /* 0x008fce0008000f00 */
.L_x_177:
[----:B---3--:R3:W4:Y:S02]  /*c1f0*/  SYNCS.PHASECHK.TRANS64.TRYWAIT P0, [R0+URZ+0x98], R3 ;  /* 0x00009803000075a7 */ /* 0x00872400080011ff */
[----:B----4-:R-:W-:Y:S05]  /*c200*/  @!P0 NANOSLEEP.SYNCS 0x989680 ;  /* 0x009896800000895d */ /* 0x010fea0003900000 */
[----:B------:R-:W4:Y:S02]  /*c210*/  @!P0 SYNCS.PHASECHK.TRANS64 P0, [R0+URZ+0x98], R3 ;  /* 0x00009803000085a7 */ /* 0x000f2400080010ff */
[----:B----4-:R-:W-:Y:S05]  /*c220*/  @!P0 BRA `(.L_x_177) ;  /* 0xfffffffc00f08947 */ /* 0x010fea000383ffff */
[----:B------:R-:W-:Y:S05]  /*c230*/  BRA `(.L_x_178) ;  /* 0xffffff8c002c7947 */ /* 0x000fea000383ffff */
.L_x_89:
[----:B---3--:R-:W-:-:S07]  /*c240*/  MOV R0, UR21 ;  /* 0x0000001500007c02 */ /* 0x008fce0008000f00 */
.L_x_179:
[----:B---3--:R3:W4:Y:S02]  /*c250*/  SYNCS.PHASECHK.TRANS64.TRYWAIT P0, [R0+URZ+0xa0], R3 ;  /* 0x0000a003000075a7 */ /* 0x00872400080011ff */
[----:B----4-:R-:W-:Y:S05]  /*c260*/  @!P0 NANOSLEEP.SYNCS 0x989680 ;  /* 0x009896800000895d */ /* 0x010fea0003900000 */
[----:B------:R-:W4:Y:S02]  /*c270*/  @!P0 SYNCS.PHASECHK.TRANS64 P0, [R0+URZ+0xa0], R3 ;  /* 0x0000a003000085a7 */ /* 0x000f2400080010ff */
[----:B----4-:R-:W-:Y:S05]  /*c280*/  @!P0 BRA `(.L_x_179) ;  /* 0xfffffffc00f08947 */ /* 0x010fea000383ffff */
[----:B------:R-:W-:Y:S05]  /*c290*/  BRA `(.L_x_180) ;  /* 0xffffff8c001c7947 */ /* 0x000fea000383ffff */
.L_x_91:
[----:B-1----:R1:W2:Y:S02]  /*c2a0*/  SYNCS.PHASECHK.TRANS64.TRYWAIT P0, [R3+URZ+0xc0], R0 ;  /* 0x0000c000030075a7 */ /* 0x0022a400080011ff */
[----:B--2---:R-:W-:Y:S05]  /*c2b0*/  @!P0 NANOSLEEP.SYNCS 0x989680 ;  /* 0x009896800000895d */ /* 0x004fea0003900000 */
[----:B------:R-:W2:Y:S02]  /*c2c0*/  @!P0 SYNCS.PHASECHK.TRANS64 P0, [R3+URZ+0xc0], R0 ;  /* 0x0000c000030085a7 */ /* 0x000ea400080010ff */
[----:B--2---:R-:W-:Y:S05]  /*c2d0*/  @!P0 BRA `(.L_x_91) ;  /* 0xfffffffc00f08947 */ /* 0x004fea000383ffff */
[----:B------:R-:W-:Y:S05]  /*c2e0*/  BRA `(.L_x_181) ;  /* 0xffffff8c00e87947 */ /* 0x000fea000383ffff */
.L_x_102:
[----:B--2---:R2:W1:Y:S02]  /*c2f0*/  SYNCS.PHASECHK.TRANS64.TRYWAIT P1, [R3+URZ+0x70], R2 ;  /* 0x00007002030075a7 */ /* 0x00446400080211ff */
[----:B-1----:R-:W-:Y:S05]  /*c300*/  @!P1 NANOSLEEP.SYNCS 0x989680 ;  /* 0x009896800000995d */ /* 0x002fea0003900000 */
[----:B------:R-:W1:Y:S02]  /*c310*/  @!P1 SYNCS.PHASECHK.TRANS64 P1, [R3+URZ+0x70], R2 ;  /* 0x00007002030095a7 */ /* 0x000e6400080210ff */
[----:B-1----:R-:W-:Y:S05]  /*c320*/  @!P1 BRA `(.L_x_102) ;  /* 0xfffffffc00f09947 */ /* 0x002fea000383ffff */
[----:B------:R-:W-:Y:S05]  /*c330*/  BRA `(.L_x_101) ;  /* 0xffffff9c006c7947 */ /* 0x000fea000383ffff */
.L_x_104:
[----:B--2---:R2:W4:Y:S02]  /*c340*/  SYNCS.PHASECHK.TRANS64.TRYWAIT P0, [R177+URZ+0xe0], R4 ;  /* 0x0000e004b10075a7 */ /* 0x00452400080011ff */
[----:B----4-:R-:W-:Y:S05]  /*c350*/  @!P0 NANOSLEEP.SYNCS 0x989680 ;  /* 0x009896800000895d */ /* 0x010fea0003900000 */
[----:B------:R-:W4:Y:S02]  /*c360*/  @!P0 SYNCS.PHASECHK.TRANS64 P0, [R177+URZ+0xe0], R4 ;  /* 0x0000e004b10085a7 */ /* 0x000f2400080010ff */
[----:B----4-:R-:W-:Y:S05]  /*c370*/  @!P0 BRA `(.L_x_104) ;  /* 0xfffffffc00f08947 */ /* 0x010fea000383ffff */
[----:B------:R-:W-:Y:S05]  /*c380*/  BRA `(.L_x_103) ;  /* 0xffffff9c00c47947 */ /* 0x000fea000383ffff */
.L_x_113:
[----:B---3--:R3:W4:Y:S02]  /*c390*/  SYNCS.PHASECHK.TRANS64.TRYWAIT P0, [R190+URZ+0x70], R5 ;  /* 0x00007005be0075a7 */ /* 0x00872400080011ff */
[----:B----4-:R-:W-:Y:S05]  /*c3a0*/  @!P0 NANOSLEEP.SYNCS 0x989680 ;  /* 0x009896800000895d */ /* 0x010fea0003900000 */
[----:B------:R-:W4:Y:S02]  /*c3b0*/  @!P0 SYNCS.PHASECHK.TRANS64 P0, [R190+URZ+0x70], R5 ;  /* 0x00007005be0085a7 */ /* 0x000f2400080010ff */
[----:B----4-:R-:W-:Y:S05]  /*c3c0*/  @!P0 BRA `(.L_x_113) ;  /* 0xfffffffc00f08947 */ /* 0x010fea000383ffff */
[----:B------:R-:W-:Y:S05]  /*c3d0*/  BRA `(.L_x_112) ;  /* 0xffffffb000d47947 */ /* 0x000fea000383ffff */
.L_x_122:
[----:B---3--:R3:W4:Y:S02]  /*c3e0*/  SYNCS.PHASECHK.TRANS64.TRYWAIT P0, [R0+URZ+0x70], R7 ;  /* 0x00007007000075a7 */ /* 0x00872400080011ff */
[----:B----4-:R-:W-:Y:S05]  /*c3f0*/  @!P0 NANOSLEEP.SYNCS 0x989680 ;  /* 0x009896800000895d */ /* 0x010fea0003900000 */
[----:B------:R-:W4:Y:S02]  /*c400*/  @!P0 SYNCS.PHASECHK.TRANS64 P0, [R0+URZ+0x70], R7 ;  /* 0x00007007000085a7 */ /* 0x000f2400080010ff */
[----:B----4-:R-:W-:Y:S05]  /*c410*/  @!P0 BRA `(.L_x_122) ;  /* 0xfffffffc00f08947 */ /* 0x010fea000383ffff */
[----:B------:R-:W-:Y:S05]  /*c420*/  BRA `(.L_x_121) ;  /* 0xffffffc8002c7947 */ /* 0x000fea000383ffff */
.L_x_131:
[----:B---3--:R3:W4:Y:S02]  /*c430*/  SYNCS.PHASECHK.TRANS64.TRYWAIT P0, [R0+URZ+0x70], R5 ;  /* 0x00007005000075a7 */ /* 0x00872400080011ff */
[----:B----4-:R-:W-:Y:S05]  /*c440*/  @!P0 NANOSLEEP.SYNCS 0x989680 ;  /* 0x009896800000895d */ /* 0x010fea0003900000 */
[----:B------:R-:W4:Y:S02]  /*c450*/  @!P0 SYNCS.PHASECHK.TRANS64 P0, [R0+URZ+0x70], R5 ;  /* 0x00007005000085a7 */ /* 0x000f2400080010ff */
[----:B----4-:R-:W-:Y:S05]  /*c460*/  @!P0 BRA `(.L_x_131) ;  /* 0xfffffffc00f08947 */ /* 0x010fea000383ffff */
[----:B------:R-:W-:Y:S05]  /*c470*/  BRA `(.L_x_130) ;  /* 0xffffffdc00907947 */ /* 0x000fea000383ffff */
        .weak           $__internal_0_$__cuda_sm10x_tcgen05_guardrail_trap_col_being_dealloced_not_returned_by_alloc
        .type           $__internal_0_$__cuda_sm10x_tcgen05_guardrail_trap_col_being_dealloced_not_returned_by_alloc,@function
        .size           $__internal_0_$__cuda_sm10x_tcgen05_guardrail_trap_col_being_dealloced_not_returned_by_alloc,($__internal_1_$__cuda_sm10x_tcgen05_guardrail_trap_phase_invalid_during_alloc - $__internal_0_$__cuda_sm10x_tcgen05_guardrail_trap_col_being_dealloced_not_returned_by_alloc)
$__internal_0_$__cuda_sm10x_tcgen05_guardrail_trap_col_being_dealloced_not_returned_by_alloc:
[----:B------:R-:W-:Y:S05]  /*c480*/  BPT.TRAP 0x1 ;  /* 0x000000040000795c */ /* 0x000fea0000300000 */
[----:B------:R-:W-:-:S04]  /*c490*/  HFMA2 R3, -RZ, RZ, 0, 0 ;  /* 0x00000000ff037431 */ /* 0x000fc800000001ff */
[----:B------:R-:W-:Y:S05]  /*c4a0*/  RET.REL.NODEC R2 `(_ZN7cutlass13device_kernelINS_4gemm6kernel13GemmUniversalIN4cute5tupleIJiiiiEEENS1_10collective13CollectiveMmaINS1_35MainloopSm100TmaUmmaWarpSpecializedILi7ELi2ELi2ENS5_IJNS4_1CILi1EEENSA_ILi4EEESB_EEEEENS5_IJNSA_ILi128EEENSA_ILi256EEENSA_ILi64EEEEEENS_12float_e4m3_tENS5_IJlSB_lEEESJ_SK_NS4_8TiledMMAINS4_8MMA_AtomIJNS4_10MMA_TraitsINS4_19SM100_MMA_F8F6F4_SSEJSJ_SJ_fSF_SG_NS4_17integral_constantINS4_4UMMA5MajorELSR_0EEESS_NSP_INSQ_7ScaleInELST_0EEESU_EEEEEENS4_6LayoutINS5_IJSB_SB_SB_EEENS5_IJNSA_ILi0EEESZ_SZ_EEEEENS5_IJNS4_10UnderscoreES12_S12_EEEEENS4_23SM90_TMA_LOAD_MULTICASTENS4_14ComposedLayoutINS4_7SwizzleILi2ELi4ELi3EEENS4_18smem_ptr_flag_bitsILi8EEENSX_INS5_IJNSA_ILi8EEESH_EEENS5_IJSH_SB_EEEEEEEvNS4_8identityENS4_13SM90_TMA_LOADES1F_vS1G_EENS_8epilogue10collective18CollectiveEpilogueINS1J_23Sm100TmaWarpSpecializedILi4ELi2ELi64ELb0ELb0EEEJSI_NS5_IJNSX_ISF_SB_EENSX_ISH_SB_EEEEESJ_SK_SJ_SK_NS1J_6fusion15FusionCallbacksIS1N_NS1R_17LinearCombinationISJ_fSJ_fLNS_15FloatRoundStyleE2EEESI_S1Q_JEEENS4_5SM1004TMEM4LOAD26SM100_TMEM_LOAD_32dp32b64xES1H_S1F_NS4_39AutoVectorizingCopyWithAssumedAlignmentILi128EEENS4_14SM90_TMA_STOREES1F_S22_S22_EEEvvEEEEvNT_6ParamsE) ;  /* 0xffffff3802d47950 */ /* 0x000fea0003c3ffff */
        .weak           $__internal_1_$__cuda_sm10x_tcgen05_guardrail_trap_phase_invalid_during_alloc
        .type           $__internal_1_$__cuda_sm10x_tcgen05_guardrail_trap_phase_invalid_during_alloc,@function
        .size           $__internal_1_$__cuda_sm10x_tcgen05_guardrail_trap_phase_invalid_during_alloc,($__internal_2_$__cuda_sm10x_tcgen05_guardrail_trap_unallocated_columns_being_dealloced - $__internal_1_$__cuda_sm10x_tcgen05_guardrail_trap_phase_invalid_during_alloc)
$__internal_1_$__cuda_sm10x_tcgen05_guardrail_trap_phase_invalid_during_alloc:
[----:B------:R-:W-:Y:S05]  /*c4b0*/  BPT.TRAP 0x1 ;  /* 0x000000040000795c */ /* 0x000fea0000300000 */
[----:B------:R-:W-:-:S04]  /*c4c0*/  MOV R5, 0x0 ;  /* 0x0000000000057802 */ /* 0x000fc80000000f00 */
[----:B------:R-:W-:Y:S05]  /*c4d0*/  RET.REL.NODEC R4 `(_ZN7cutlass13device_kernelINS_4gemm6kernel13GemmUniversalIN4cute5tupleIJiiiiEEENS1_10collective13CollectiveMmaINS1_35MainloopSm100TmaUmmaWarpSpecializedILi7ELi2ELi2ENS5_IJNS4_1CILi1EEENSA_ILi4EEESB_EEEEENS5_IJNSA_ILi128EEENSA_ILi256EEENSA_ILi64EEEEEENS_12float_e4m3_tENS5_IJlSB_lEEESJ_SK_NS4_8TiledMMAINS4_8MMA_AtomIJNS4_10MMA_TraitsINS4_19SM100_MMA_F8F6F4_SSEJSJ_SJ_fSF_SG_NS4_17integral_constantINS4_4UMMA5MajorELSR_0EEESS_NSP_INSQ_7ScaleInELST_0EEESU_EEEEEENS4_6LayoutINS5_IJSB_SB_SB_EEENS5_IJNSA_ILi0EEESZ_SZ_EEEEENS5_IJNS4_10UnderscoreES12_S12_EEEEENS4_23SM90_TMA_LOAD_MULTICASTENS4_14ComposedLayoutINS4_7SwizzleILi2ELi4ELi3EEENS4_18smem_ptr_flag_bitsILi8EEENSX_INS5_IJNSA_ILi8EEESH_EEENS5_IJSH_SB_EEEEEEEvNS4_8identityENS4_13SM90_TMA_LOADES1F_vS1G_EENS_8epilogue10collective18CollectiveEpilogueINS1J_23Sm100TmaWarpSpecializedILi4ELi2ELi64ELb0ELb0EEEJSI_NS5_IJNSX_ISF_SB_EENSX_ISH_SB_EEEEESJ_SK_SJ_SK_NS1J_6fusion15FusionCallbacksIS1N_NS1R_17LinearCombinationISJ_fSJ_fLNS_15FloatRoundStyleE2EEESI_S1Q_JEEENS4_5SM1004TMEM4LOAD26SM100_TMEM_LOAD_32dp32b64xES1H_S1F_NS4_39AutoVectorizingCopyWithAssumedAlignmentILi128EEENS4_14SM90_TMA_STOREES1F_S22_S22_EEEvvEEEEvNT_6ParamsE) ;  /* 0xffffff3804c87950 */ /* 0x000fea0003c3ffff */
        .weak           $__internal_2_$__cuda_sm10x_tcgen05_guardrail_trap_unallocated_columns_being_dealloced
        .type           $__internal_2_$__cuda_sm10x_tcgen05_guardrail_trap_unallocated_columns_being_dealloced,@function
        .size           $__internal_2_$__cuda_sm10x_tcgen05_guardrail_trap_unallocated_columns_being_dealloced,(.L_x_183 - $__internal_2_$__cuda_sm10x_tcgen05_guardrail_trap_unallocated_columns_being_dealloced)
$__internal_2_$__cuda_sm10x_tcgen05_guardrail_trap_unallocated_columns_being_dealloced:
[----:B------:R-:W-:Y:S05]  /*c4e0*/  BPT.TRAP 0x1 ;  /* 0x000000040000795c */ /* 0x000fea0000300000 */
[----:B------:R-:W-:-:S04]  /*c4f0*/  HFMA2 R3, -RZ, RZ, 0, 0 ;  /* 0x00000000ff037431 */ /* 0x000fc800000001ff */
[----:B------:R-:W-:Y:S05]  /*c500*/  RET.REL.NODEC R2 `(_ZN7cutlass13device_kernelINS_4gemm6kernel13GemmUniversalIN4cute5tupleIJiiiiEEENS1_10collective13CollectiveMmaINS1_35MainloopSm100TmaUmmaWarpSpecializedILi7ELi2ELi2ENS5_IJNS4_1CILi1EEENSA_ILi4EEESB_EEEEENS5_IJNSA_ILi128EEENSA_ILi256EEENSA_ILi64EEEEEENS_12float_e4m3_tENS5_IJlSB_lEEESJ_SK_NS4_8TiledMMAINS4_8MMA_AtomIJNS4_10MMA_TraitsINS4_19SM100_MMA_F8F6F4_SSEJSJ_SJ_fSF_SG_NS4_17integral_constantINS4_4UMMA5MajorELSR_0EEESS_NSP_INSQ_7ScaleInELST_0EEESU_EEEEEENS4_6LayoutINS5_IJSB_SB_SB_EEENS5_IJNSA_ILi0EEESZ_SZ_EEEEENS5_IJNS4_10UnderscoreES12_S12_EEEEENS4_23SM90_TMA_LOAD_MULTICASTENS4_14ComposedLayoutINS4_7SwizzleILi2ELi4ELi3EEENS4_18smem_ptr_flag_bitsILi8EEENSX_INS5_IJNSA_ILi8EEESH_EEENS5_IJSH_SB_EEEEEEEvNS4_8identityENS4_13SM90_TMA_LOADES1F_vS1G_EENS_8epilogue10collective18CollectiveEpilogueINS1J_23Sm100TmaWarpSpecializedILi4ELi2ELi64ELb0ELb0EEEJSI_NS5_IJNSX_ISF_SB_EENSX_ISH_SB_EEEEESJ_SK_SJ_SK_NS1J_6fusion15FusionCallbacksIS1N_NS1R_17LinearCombinationISJ_fSJ_fLNS_15FloatRoundStyleE2EEESI_S1Q_JEEENS4_5SM1004TMEM4LOAD26SM100_TMEM_LOAD_32dp32b64xES1H_S1F_NS4_39AutoVectorizingCopyWithAssumedAlignmentILi128EEENS4_14SM90_TMA_STOREES1F_S22_S22_EEEvvEEEEvNT_6ParamsE) ;  /* 0xffffff3802bc7950 */ /* 0x000fea0003c3ffff */
.L_x_182:
[----:B------:R-:W-:-:S00]  /*c510*/  BRA `(.L_x_182) ;  /* 0xfffffffc00fc7947 */ /* 0x000fc0000383ffff */
[----:B------:R-:W-:-:S00]  /*c520*/  NOP ;  /* 0x0000000000007918 */ /* 0x000fc00000000000 */
        /* <DEDUP_REMOVED lines=13> */
.L_x_183:


//--------------------- .nv.global.init           --------------------------
	.section	.nv.global.init,"aw",@progbits
.nv.global.init:
	.type		$str$27,@object
	.size		$str$27,($str$28 - $str$27)
$str$27:
        /*0000*/ 	.byte	0x28, 0x61, 0x64, 0x64, 0x72, 0x65, 0x73, 0x73, 0x20, 0x26, 0x20, 0x6d, 0x61, 0x73, 0x6b, 0x29
        /*0010*/ 	.byte	0x20, 0x3d, 0x3d, 0x20, 0x30, 0x00
	.type		$str$28,@object
	.size		$str$28,($str$26 - $str$28)
$str$28:
        /*0016*/ 	.byte	0x2f, 0x74, 0x6d, 0x70, 0x2f, 0x63, 0x75, 0x74, 0x6c, 0x61, 0x73, 0x73, 0x5f, 0x73, 0x77, 0x65
        /*0026*/ 	.byte	0x65, 0x70, 0x5f, 0x73, 0x72, 0x63, 0x2f, 0x69, 0x6e, 0x63, 0x6c, 0x75, 0x64, 0x65, 0x2f, 0x63
        /*0036*/ 	.byte	0x75, 0x74, 0x65, 0x2f, 0x70, 0x6f, 0x69, 0x6e, 0x74, 0x65, 0x72, 0x5f, 0x66, 0x6c, 0x61, 0x67
        /*0046*/ 	.byte	0x67, 0x65, 0x64, 0x2e, 0x68, 0x70, 0x70, 0x00
	.type		$str$26,@object
	.size		$str$26,($str$25 - $str$26)
$str$26:
        /*004e*/ 	.byte	0x2f, 0x74, 0x6d, 0x70, 0x2f, 0x63, 0x75, 0x74, 0x6c, 0x61, 0x73, 0x73, 0x5f, 0x73, 0x77, 0x65
        /*005e*/ 	.byte	0x65, 0x70, 0x5f, 0x73, 0x72, 0x63, 0x2f, 0x69, 0x6e, 0x63, 0x6c, 0x75, 0x64, 0x65, 0x2f, 0x63
        /*006e*/ 	.byte	0x75, 0x74, 0x65, 0x2f, 0x61, 0x74, 0x6f, 0x6d, 0x2f, 0x63, 0x6f, 0x70, 0x79, 0x5f, 0x74, 0x72
        /*007e*/ 	.byte	0x61, 0x69, 0x74, 0x73, 0x5f, 0x73, 0x6d, 0x31, 0x30, 0x30, 0x2e, 0x68, 0x70, 0x70, 0x00
	.type		$str$25,@object
	.size		$str$25,(__unnamed_1 - $str$25)
$str$25:
        /*008d*/ 	.byte	0x28, 0x28, 0x75, 0x69, 0x6e, 0x74, 0x33, 0x32, 0x5f, 0x74, 0x28, 0x74, 0x68, 0x72, 0x65, 0x61
        /*009d*/ 	.byte	0x64, 0x49, 0x64, 0x78, 0x2e, 0x78, 0x29, 0x20, 0x2f, 0x20, 0x33, 0x32, 0x29, 0x20, 0x25, 0x20
        /*00ad*/ 	.byte	0x34, 0x29, 0x20, 0x3d, 0x3d, 0x20, 0x28, 0x28, 0x28, 0x74, 0x6d, 0x65, 0x6d, 0x5f, 0x61, 0x64
        /*00bd*/ 	.byte	0x64, 0x72, 0x20, 0x3e, 0x3e, 0x20, 0x31, 0x36, 0x29, 0x20, 0x2f, 0x20, 0x33, 0x32, 0x29, 0x20
        /*00cd*/ 	.byte	0x25, 0x20, 0x34, 0x29, 0x00
	.type		__unnamed_1,@object
	.size		__unnamed_1,(__unnamed_2 - __unnamed_1)
__unnamed_1:
        /*00d2*/ 	.byte	0x61, 0x75, 0x74, 0x6f, 0x20, 0x63, 0x75, 0x74, 0x65, 0x3a, 0x3a, 0x61, 0x73, 0x5f, 0x70, 0x6f
        /* <DEDUP_REMOVED lines=24> */
        /*0262*/ 	.byte	0x43, 0x3c, 0x38, 0x31, 0x39, 0x32, 0x3e, 0x3e, 0x3e, 0x3e, 0x5d, 0x00
	.type		__unnamed_2,@object
	.size		__unnamed_2,(__unnamed_3 - __unnamed_2)
__unnamed_2:
        /* <DEDUP_REMOVED lines=26> */
	.type		__unnamed_3,@object
	.size		__unnamed_3,(.L_3 - __unnamed_3)
__unnamed_3:
        /* <DEDUP_REMOVED lines=42> */
        /*06aa*/ 	.byte	0x3e, 0x3e, 0x3e, 0x3e, 0x5d, 0x00
.L_3:


//--------------------- .nv.shared._ZN7cutlass13device_kernelINS_4gemm6kernel13GemmUniversalIN4cute5tupleIJiiiiEEENS1_10collective13CollectiveMmaINS1_35MainloopSm100TmaUmmaWarpSpecializedILi7ELi2ELi2ENS5_IJNS4_1CILi1EEENSA_ILi4EEESB_EEEEENS5_IJNSA_ILi128EEENSA_ILi256EEENSA_ILi64EEEEEENS_12float_e4m3_tENS5_IJlSB_lEEESJ_SK_NS4_8TiledMMAINS4_8MMA_AtomIJNS4_10MMA_TraitsINS4_19SM100_MMA_F8F6F4_SSEJSJ_SJ_fSF_SG_NS4_17integral_constantINS4_4UMMA5MajorELSR_0EEESS_NSP_INSQ_7ScaleInELST_0EEESU_EEEEEENS4_6LayoutINS5_IJSB_SB_SB_EEENS5_IJNSA_ILi0EEESZ_SZ_EEEEENS5_IJNS4_10UnderscoreES12_S12_EEEEENS4_23SM90_TMA_LOAD_MULTICASTENS4_14ComposedLayoutINS4_7SwizzleILi2ELi4ELi3EEENS4_18smem_ptr_flag_bitsILi8EEENSX_INS5_IJNSA_ILi8EEESH_EEENS5_IJSH_SB_EEEEEEEvNS4_8identityENS4_13SM90_TMA_LOADES1F_vS1G_EENS_8epilogue10collective18CollectiveEpilogueINS1J_23Sm100TmaWarpSpecializedILi4ELi2ELi64ELb0ELb0EEEJSI_NS5_IJNSX_ISF_SB_EENSX_ISH_SB_EEEEESJ_SK_SJ_SK_NS1J_6fusion15FusionCallbacksIS1N_NS1R_17LinearCombinationISJ_fSJ_fLNS_15FloatRoundStyleE2EEESI_S1Q_JEEENS4_5SM1004TMEM4LOAD26SM100_TMEM_LOAD_32dp32b64xES1H_S1F_NS4_39AutoVectorizingCopyWithAssumedAlignmentILi128EEENS4_14SM90_TMA_STOREES1F_S22_S22_EEEvvEEEEvNT_6ParamsE --------------------------
	.section	.nv.shared._ZN7cutlass13device_kernelINS_4gemm6kernel13GemmUniversalIN4cute5tupleIJiiiiEEENS1_10collective13CollectiveMmaINS1_35MainloopSm100TmaUmmaWarpSpecializedILi7ELi2ELi2ENS5_IJNS4_1CILi1EEENSA_ILi4EEESB_EEEEENS5_IJNSA_ILi128EEENSA_ILi256EEENSA_ILi64EEEEEENS_12float_e4m3_tENS5_IJlSB_lEEESJ_SK_NS4_8TiledMMAINS4_8MMA_AtomIJNS4_10MMA_TraitsINS4_19SM100_MMA_F8F6F4_SSEJSJ_SJ_fSF_SG_NS4_17integral_constantINS4_4UMMA5MajorELSR_0EEESS_NSP_INSQ_7ScaleInELST_0EEESU_EEEEEENS4_6LayoutINS5_IJSB_SB_SB_EEENS5_IJNSA_ILi0EEESZ_SZ_EEEEENS5_IJNS4_10UnderscoreES12_S12_EEEEENS4_23SM90_TMA_LOAD_MULTICASTENS4_14ComposedLayoutINS4_7SwizzleILi2ELi4ELi3EEENS4_18smem_ptr_flag_bitsILi8EEENSX_INS5_IJNSA_ILi8EEESH_EEENS5_IJSH_SB_EEEEEEEvNS4_8identityENS4_13SM90_TMA_LOADES1F_vS1G_EENS_8epilogue10collective18CollectiveEpilogueINS1J_23Sm100TmaWarpSpecializedILi4ELi2ELi64ELb0ELb0EEEJSI_NS5_IJNSX_ISF_SB_EENSX_ISH_SB_EEEEESJ_SK_SJ_SK_NS1J_6fusion15FusionCallbacksIS1N_NS1R_17LinearCombinationISJ_fSJ_fLNS_15FloatRoundStyleE2EEESI_S1Q_JEEENS4_5SM1004TMEM4LOAD26SM100_TMEM_LOAD_32dp32b64xES1H_S1F_NS4_39AutoVectorizingCopyWithAssumedAlignmentILi128EEENS4_14SM90_TMA_STOREES1F_S22_S22_EEEvvEEEEvNT_6ParamsE,"aw",@nobits
	.sectionflags	@""
	.align	16
	.zero		1024


//--------------------- .nv.shared.reserved.0     --------------------------
	.section	.nv.shared.reserved.0,"aw",@nobits
	.weak		__nv_reservedSMEM_offset_0_alias
	.size		__nv_reservedSMEM_offset_0_alias, 0, 64
	.other		__nv_reservedSMEM_offset_0_alias,@"STO_CUDA_RESERVED_SHARED STV_DEFAULT"
__nv_reservedSMEM_offset_0_alias:
	.zero		0
.nv.shared.reserved.0:
	.zero		64
	.weak		__nv_reservedSMEM_tcgen05_partition
	.type		__nv_reservedSMEM_tcgen05_partition,@object
	.size		__nv_reservedSMEM_tcgen05_partition,(.L_0 - __nv_reservedSMEM_tcgen05_partition)
__nv_reservedSMEM_tcgen05_partition:
	.zero		32
.L_0:


//--------------------- .nv.global                --------------------------
	.section	.nv.global,"aw",@nobits
.nv.global:
	.type		_ZN40_INTERNAL_0f4ae373_4_k_cu_5abf58ab_311314cute1_E,@object
	.size		_ZN40_INTERNAL_0f4ae373_4_k_cu_5abf58ab_311314cute1_E,(_ZN40_INTERNAL_0f4ae373_4_k_cu_5abf58ab_311314cuda3std3__45__cpo6cbeginE - _ZN40_INTERNAL_0f4ae373_4_k_cu_5abf58ab_311314cute1_E)
_ZN40_INTERNAL_0f4ae373_4_k_cu_5abf58ab_311314cute1_E:
	.zero		1
	.type		_ZN40_INTERNAL_0f4ae373_4_k_cu_5abf58ab_311314cuda3std3__45__cpo6cbeginE,@object
	.size		_ZN40_INTERNAL_0f4ae373_4_k_cu_5abf58ab_311314cuda3std3__45__cpo6cbeginE,(_ZN40_INTERNAL_0f4ae373_4_k_cu_5abf58ab_311314cuda3std3__48in_placeE - _ZN40_INTERNAL_0f4ae373_4_k_cu_5abf58ab_311314cuda3std3__45__cpo6cbeginE)
_ZN40_INTERNAL_0f4ae373_4_k_cu_5abf58ab_311314cuda3std3__45__cpo6cbeginE:
	.zero		1
	.type		_ZN40_INTERNAL_0f4ae373_4_k_cu_5abf58ab_311314cuda3std3__48in_placeE,@object
	.size		_ZN40_INTERNAL_0f4ae373_4_k_cu_5abf58ab_311314cuda3std3__48in_placeE,(_ZN40_INTERNAL_0f4ae373_4_k_cu_5abf58ab_311314cuda3std6ranges3__45__cpo9iter_moveE - _ZN40_INTERNAL_0f4ae373_4_k_cu_5abf58ab_311314cuda3std3__48in_placeE)
_ZN40_INTERNAL_0f4ae373_4_k_cu_5abf58ab_311314cuda3std3__48in_placeE:
	.zero		1
	.type		_ZN40_INTERNAL_0f4ae373_4_k_cu_5abf58ab_311314cuda3std6ranges3__45__cpo9iter_moveE,@object
	.size		_ZN40_INTERNAL_0f4ae373_4_k_cu_5abf58ab_311314cuda3std6ranges3__45__cpo9iter_moveE,(_ZN40_INTERNAL_0f4ae373_4_k_cu_5abf58ab_311314cuda3std3__45__cpo5beginE - _ZN40_INTERNAL_0f4ae373_4_k_cu_5abf58ab_311314cuda3std6ranges3__45__cpo9iter_moveE)
_ZN40_INTERNAL_0f4ae373_4_k_cu_5abf58ab_311314cuda3std6ranges3__45__cpo9iter_moveE:
	.zero		1
	.type		_ZN40_INTERNAL_0f4ae373_4_k_cu_5abf58ab_311314cuda3std3__45__cpo5beginE,@object
	.size		_ZN40_INTERNAL_0f4ae373_4_k_cu_5abf58ab_311314cuda3std3__45__cpo5beginE,(_ZN40_INTERNAL_0f4ae373_4_k_cu_5abf58ab_311314cuda3std3__442_GLOBAL__N__0f4ae373_4_k_cu_5abf58ab_311316ignoreE - _ZN40_INTERNAL_0f4ae373_4_k_cu_5abf58ab_311314cuda3std3__45__cpo5beginE)
_ZN40_INTERNAL_0f4ae373_4_k_cu_5abf58ab_311314cuda3std3__45__cpo5beginE:
	.zero		1
	.type		_ZN40_INTERNAL_0f4ae373_4_k_cu_5abf58ab_311314cuda3std3__442_GLOBAL__N__0f4ae373_4_k_cu_5abf58ab_311316ignoreE,@object
	.size		_ZN40_INTERNAL_0f4ae373_4_k_cu_5abf58ab_311314cuda3std3__442_GLOBAL__N__0f4ae373_4_k_cu_5abf58ab_311316ignoreE,(_ZN40_INTERNAL_0f4ae373_4_k_cu_5abf58ab_311314cute7productE - _ZN40_INTERNAL_0f4ae373_4_k_cu_5abf58ab_311314cuda3std3__442_GLOBAL__N__0f4ae373_4_k_cu_5abf58ab_311316ignoreE)
_ZN40_INTERNAL_0f4ae373_4_k_cu_5abf58ab_311314cuda3std3__442_GLOBAL__N__0f4ae373_4_k_cu_5abf58ab_311316ignoreE:
	.zero		1
	.type		_ZN40_INTERNAL_0f4ae373_4_k_cu_5abf58ab_311314cute7productE,@object
	.size		_ZN40_INTERNAL_0f4ae373_4_k_cu_5abf58ab_311314cute7productE,(_ZN40_INTERNAL_0f4ae373_4_k_cu_5abf58ab_311314cuda3std3__45__cpo3endE - _ZN40_INTERNAL_0f4ae373_4_k_cu_5abf58ab_311314cute7productE)
_ZN40_INTERNAL_0f4ae373_4_k_cu_5abf58ab_311314cute7productE:
	.zero		1
	.type		_ZN40_INTERNAL_0f4ae373_4_k_cu_5abf58ab_311314cuda3std3__45__cpo3endE,@object
	.size		_ZN40_INTERNAL_0f4ae373_4_k_cu_5abf58ab_311314cuda3std3__45__cpo3endE,(_ZN40_INTERNAL_0f4ae373_4_k_cu_5abf58ab_311314cuda3std3__419piecewise_constructE - _ZN40_INTERNAL_0f4ae373_4_k_cu_5abf58ab_311314cuda3std3__45__cpo3endE)
_ZN40_INTERNAL_0f4ae373_4_k_cu_5abf58ab_311314cuda3std3__45__cpo3endE:
	.zero		1
	.type		_ZN40_INTERNAL_0f4ae373_4_k_cu_5abf58ab_311314cuda3std3__419piecewise_constructE,@object
	.size		_ZN40_INTERNAL_0f4ae373_4_k_cu_5abf58ab_311314cuda3std3__419piecewise_constructE,(_ZN40_INTERNAL_0f4ae373_4_k_cu_5abf58ab_311314cuda3std3__45__cpo4cendE - _ZN40_INTERNAL_0f4ae373_4_k_cu_5abf58ab_311314cuda3std3__419piecewise_constructE)
_ZN40_INTERNAL_0f4ae373_4_k_cu_5abf58ab_311314cuda3std3__419piecewise_constructE:
	.zero		1
	.type		_ZN40_INTERNAL_0f4ae373_4_k_cu_5abf58ab_311314cuda3std3__45__cpo4cendE,@object
	.size		_ZN40_INTERNAL_0f4ae373_4_k_cu_5abf58ab_311314cuda3std3__45__cpo4cendE,(_ZN40_INTERNAL_0f4ae373_4_k_cu_5abf58ab_311314cuda3std6ranges3__45__cpo4swapE - _ZN40_INTERNAL_0f4ae373_4_k_cu_5abf58ab_311314cuda3std3__45__cpo4cendE)
_ZN40_INTERNAL_0f4ae373_4_k_cu_5abf58ab_311314cuda3std3__45__cpo4cendE:
	.zero		1
	.type		_ZN40_INTERNAL_0f4ae373_4_k_cu_5abf58ab_311314cuda3std6ranges3__45__cpo4swapE,@object
	.size		_ZN40_INTERNAL_0f4ae373_4_k_cu_5abf58ab_311314cuda3std6ranges3__45__cpo4swapE,(.L_11 - _ZN40_INTERNAL_0f4ae373_4_k_cu_5abf58ab_311314cuda3std6ranges3__45__cpo4swapE)
_ZN40_INTERNAL_0f4ae373_4_k_cu_5abf58ab_311314cuda3std6ranges3__45__cpo4swapE:
	.zero		1
.L_11:


//--------------------- .nv.constant0._ZN7cutlass13device_kernelINS_4gemm6kernel13GemmUniversalIN4cute5tupleIJiiiiEEENS1_10collective13CollectiveMmaINS1_35MainloopSm100TmaUmmaWarpSpecializedILi7ELi2ELi2ENS5_IJNS4_1CILi1EEENSA_ILi4EEESB_EEEEENS5_IJNSA_ILi128EEENSA_ILi256EEENSA_ILi64EEEEEENS_12float_e4m3_tENS5_IJlSB_lEEESJ_SK_NS4_8TiledMMAINS4_8MMA_AtomIJNS4_10MMA_TraitsINS4_19SM100_MMA_F8F6F4_SSEJSJ_SJ_fSF_SG_NS4_17integral_constantINS4_4UMMA5MajorELSR_0EEESS_NSP_INSQ_7ScaleInELST_0EEESU_EEEEEENS4_6LayoutINS5_IJSB_SB_SB_EEENS5_IJNSA_ILi0EEESZ_SZ_EEEEENS5_IJNS4_10UnderscoreES12_S12_EEEEENS4_23SM90_TMA_LOAD_MULTICASTENS4_14ComposedLayoutINS4_7SwizzleILi2ELi4ELi3EEENS4_18smem_ptr_flag_bitsILi8EEENSX_INS5_IJNSA_ILi8EEESH_EEENS5_IJSH_SB_EEEEEEEvNS4_8identityENS4_13SM90_TMA_LOADES1F_vS1G_EENS_8epilogue10collective18CollectiveEpilogueINS1J_23Sm100TmaWarpSpecializedILi4ELi2ELi64ELb0ELb0EEEJSI_NS5_IJNSX_ISF_SB_EENSX_ISH_SB_EEEEESJ_SK_SJ_SK_NS1J_6fusion15FusionCallbacksIS1N_NS1R_17LinearCombinationISJ_fSJ_fLNS_15FloatRoundStyleE2EEESI_S1Q_JEEENS4_5SM1004TMEM4LOAD26SM100_TMEM_LOAD_32dp32b64xES1H_S1F_NS4_39AutoVectorizingCopyWithAssumedAlignmentILi128EEENS4_14SM90_TMA_STOREES1F_S22_S22_EEEvvEEEEvNT_6ParamsE --------------------------
	.section	.nv.constant0._ZN7cutlass13device_kernelINS_4gemm6kernel13GemmUniversalIN4cute5tupleIJiiiiEEENS1_10collective13CollectiveMmaINS1_35MainloopSm100TmaUmmaWarpSpecializedILi7ELi2ELi2ENS5_IJNS4_1CILi1EEENSA_ILi4EEESB_EEEEENS5_IJNSA_ILi128EEENSA_ILi256EEENSA_ILi64EEEEEENS_12float_e4m3_tENS5_IJlSB_lEEESJ_SK_NS4_8TiledMMAINS4_8MMA_AtomIJNS4_10MMA_TraitsINS4_19SM100_MMA_F8F6F4_SSEJSJ_SJ_fSF_SG_NS4_17integral_constantINS4_4UMMA5MajorELSR_0EEESS_NSP_INSQ_7ScaleInELST_0EEESU_EEEEEENS4_6LayoutINS5_IJSB_SB_SB_EEENS5_IJNSA_ILi0EEESZ_SZ_EEEEENS5_IJNS4_10UnderscoreES12_S12_EEEEENS4_23SM90_TMA_LOAD_MULTICASTENS4_14ComposedLayoutINS4_7SwizzleILi2ELi4ELi3EEENS4_18smem_ptr_flag_bitsILi8EEENSX_INS5_IJNSA_ILi8EEESH_EEENS5_IJSH_SB_EEEEEEEvNS4_8identityENS4_13SM90_TMA_LOADES1F_vS1G_EENS_8epilogue10collective18CollectiveEpilogueINS1J_23Sm100TmaWarpSpecializedILi4ELi2ELi64ELb0ELb0EEEJSI_NS5_IJNSX_ISF_SB_EENSX_ISH_SB_EEEEESJ_SK_SJ_SK_NS1J_6fusion15FusionCallbacksIS1N_NS1R_17LinearCombinationISJ_fSJ_fLNS_15FloatRoundStyleE2EEESI_S1Q_JEEENS4_5SM1004TMEM4LOAD26SM100_TMEM_LOAD_32dp32b64xES1H_S1F_NS4_39AutoVectorizingCopyWithAssumedAlignmentILi128EEENS4_14SM90_TMA_STOREES1F_S22_S22_EEEvvEEEEvNT_6ParamsE,"a",@progbits
	.sectionflags	@""
	.align	4
.nv.constant0._ZN7cutlass13device_kernelINS_4gemm6kernel13GemmUniversalIN4cute5tupleIJiiiiEEENS1_10collective13CollectiveMmaINS1_35MainloopSm100TmaUmmaWarpSpecializedILi7ELi2ELi2ENS5_IJNS4_1CILi1EEENSA_ILi4EEESB_EEEEENS5_IJNSA_ILi128EEENSA_ILi256EEENSA_ILi64EEEEEENS_12float_e4m3_tENS5_IJlSB_lEEESJ_SK_NS4_8TiledMMAINS4_8MMA_AtomIJNS4_10MMA_TraitsINS4_19SM100_MMA_F8F6F4_SSEJSJ_SJ_fSF_SG_NS4_17integral_constantINS4_4UMMA5MajorELSR_0EEESS_NSP_INSQ_7ScaleInELST_0EEESU_EEEEEENS4_6LayoutINS5_IJSB_SB_SB_EEENS5_IJNSA_ILi0EEESZ_SZ_EEEEENS5_IJNS4_10UnderscoreES12_S12_EEEEENS4_23SM90_TMA_LOAD_MULTICASTENS4_14ComposedLayoutINS4_7SwizzleILi2ELi4ELi3EEENS4_18smem_ptr_flag_bitsILi8EEENSX_INS5_IJNSA_ILi8EEESH_EEENS5_IJSH_SB_EEEEEEEvNS4_8identityENS4_13SM90_TMA_LOADES1F_vS1G_EENS_8epilogue10collective18CollectiveEpilogueINS1J_23Sm100TmaWarpSpecializedILi4ELi2ELi64ELb0ELb0EEEJSI_NS5_IJNSX_ISF_SB_EENSX_ISH_SB_EEEEESJ_SK_SJ_SK_NS1J_6fusion15FusionCallbacksIS1N_NS1R_17LinearCombinationISJ_fSJ_fLNS_15FloatRoundStyleE2EEESI_S1Q_JEEENS4_5SM1004TMEM4LOAD26SM100_TMEM_LOAD_32dp32b64xES1H_S1F_NS4_39AutoVectorizingCopyWithAssumedAlignmentILi128EEENS4_14SM90_TMA_STOREES1F_S22_S22_EEEvvEEEEvNT_6ParamsE:
	.zero		2944


//--------------------- SYMBOLS --------------------------

	.type		.nv.reservedSmem.offset0,@object
	.size		.nv.reservedSmem.offset0,0x4
	.type		.nv.reservedSmem.cap,@object
	.size		.nv.reservedSmem.cap,0x4
	.type		__assertfail,@function
